//
// Generated by NVIDIA NVVM Compiler
//
// Compiler Build ID: CL-36424714
// Cuda compilation tools, release 13.0, V13.0.88
// Based on NVVM 20.0.0
//

.version 9.0
.target sm_100
.address_size 64

	// .globl	_Z7computefiifffPfffffffffffffffffffff
.extern .func  (.param .b32 func_retval0) vprintf
(
	.param .b64 vprintf_param_0,
	.param .b64 vprintf_param_1
)
;
.global .align 1 .b8 $str[7] = {37, 46, 49, 55, 103, 10};
.global .align 4 .b8 __cudart_i2opi_f[24] = {65, 144, 67, 60, 153, 149, 98, 219, 192, 221, 52, 245, 209, 87, 39, 252, 41, 21, 68, 78, 110, 131, 249, 162};

.visible .entry _Z7computefiifffPfffffffffffffffffffff(
	.param .f32 _Z7computefiifffPfffffffffffffffffffff_param_0,
	.param .u32 _Z7computefiifffPfffffffffffffffffffff_param_1,
	.param .u32 _Z7computefiifffPfffffffffffffffffffff_param_2,
	.param .f32 _Z7computefiifffPfffffffffffffffffffff_param_3,
	.param .f32 _Z7computefiifffPfffffffffffffffffffff_param_4,
	.param .f32 _Z7computefiifffPfffffffffffffffffffff_param_5,
	.param .u64 .ptr .align 1 _Z7computefiifffPfffffffffffffffffffff_param_6,
	.param .f32 _Z7computefiifffPfffffffffffffffffffff_param_7,
	.param .f32 _Z7computefiifffPfffffffffffffffffffff_param_8,
	.param .f32 _Z7computefiifffPfffffffffffffffffffff_param_9,
	.param .f32 _Z7computefiifffPfffffffffffffffffffff_param_10,
	.param .f32 _Z7computefiifffPfffffffffffffffffffff_param_11,
	.param .f32 _Z7computefiifffPfffffffffffffffffffff_param_12,
	.param .f32 _Z7computefiifffPfffffffffffffffffffff_param_13,
	.param .f32 _Z7computefiifffPfffffffffffffffffffff_param_14,
	.param .f32 _Z7computefiifffPfffffffffffffffffffff_param_15,
	.param .f32 _Z7computefiifffPfffffffffffffffffffff_param_16,
	.param .f32 _Z7computefiifffPfffffffffffffffffffff_param_17,
	.param .f32 _Z7computefiifffPfffffffffffffffffffff_param_18,
	.param .f32 _Z7computefiifffPfffffffffffffffffffff_param_19,
	.param .f32 _Z7computefiifffPfffffffffffffffffffff_param_20,
	.param .f32 _Z7computefiifffPfffffffffffffffffffff_param_21,
	.param .f32 _Z7computefiifffPfffffffffffffffffffff_param_22,
	.param .f32 _Z7computefiifffPfffffffffffffffffffff_param_23,
	.param .f32 _Z7computefiifffPfffffffffffffffffffff_param_24,
	.param .f32 _Z7computefiifffPfffffffffffffffffffff_param_25,
	.param .f32 _Z7computefiifffPfffffffffffffffffffff_param_26
)
{
	.local .align 8 .b8 	__local_depot0[40];
	.reg .b64 	%SP;
	.reg .b64 	%SPL;
	.reg .pred 	%p<63>;
	.reg .b32 	%r<111>;
	.reg .b32 	%f<343>;
	.reg .b64 	%rd<46>;
	.reg .b64 	%fd<6>;

	mov.u64 	%SPL, __local_depot0;
	cvta.local.u64 	%SP, %SPL;
	ld.param.f32 	%f342, [_Z7computefiifffPfffffffffffffffffffff_param_0];
	ld.param.u32 	%r26, [_Z7computefiifffPfffffffffffffffffffff_param_1];
	ld.param.u32 	%r27, [_Z7computefiifffPfffffffffffffffffffff_param_2];
	ld.param.f32 	%f38, [_Z7computefiifffPfffffffffffffffffffff_param_4];
	ld.param.u64 	%rd13, [_Z7computefiifffPfffffffffffffffffffff_param_6];
	ld.param.f32 	%f40, [_Z7computefiifffPfffffffffffffffffffff_param_7];
	ld.param.f32 	%f41, [_Z7computefiifffPfffffffffffffffffffff_param_8];
	ld.param.f32 	%f42, [_Z7computefiifffPfffffffffffffffffffff_param_9];
	ld.param.f32 	%f43, [_Z7computefiifffPfffffffffffffffffffff_param_10];
	ld.param.f32 	%f44, [_Z7computefiifffPfffffffffffffffffffff_param_11];
	ld.param.f32 	%f46, [_Z7computefiifffPfffffffffffffffffffff_param_13];
	ld.param.f32 	%f49, [_Z7computefiifffPfffffffffffffffffffff_param_16];
	ld.param.f32 	%f50, [_Z7computefiifffPfffffffffffffffffffff_param_17];
	ld.param.f32 	%f51, [_Z7computefiifffPfffffffffffffffffffff_param_18];
	ld.param.f32 	%f52, [_Z7computefiifffPfffffffffffffffffffff_param_19];
	ld.param.f32 	%f53, [_Z7computefiifffPfffffffffffffffffffff_param_20];
	ld.param.f32 	%f54, [_Z7computefiifffPfffffffffffffffffffff_param_21];
	ld.param.f32 	%f55, [_Z7computefiifffPfffffffffffffffffffff_param_22];
	ld.param.f32 	%f56, [_Z7computefiifffPfffffffffffffffffffff_param_23];
	ld.param.f32 	%f57, [_Z7computefiifffPfffffffffffffffffffff_param_24];
	ld.param.f32 	%f58, [_Z7computefiifffPfffffffffffffffffffff_param_25];
	ld.param.f32 	%f59, [_Z7computefiifffPfffffffffffffffffffff_param_26];
	cvta.to.global.u64 	%rd1, %rd13;
	add.u64 	%rd2, %SPL, 0;
	setp.lt.s32 	%p6, %r26, 1;
	@%p6 bra 	$L__BB0_23;
	ld.param.f32 	%f331, [_Z7computefiifffPfffffffffffffffffffff_param_15];
	ld.param.f32 	%f330, [_Z7computefiifffPfffffffffffffffffffff_param_14];
	ld.param.f32 	%f329, [_Z7computefiifffPfffffffffffffffffffff_param_12];
	ld.param.f32 	%f328, [_Z7computefiifffPfffffffffffffffffffff_param_5];
	ld.param.f32 	%f327, [_Z7computefiifffPfffffffffffffffffffff_param_3];
	sub.f32 	%f60, %f327, %f38;
	add.f32 	%f61, %f60, 0f00000000;
	mov.f32 	%f62, 0f00000421;
	sub.f32 	%f63, %f62, %f61;
	setp.lt.f32 	%p7, %f63, 0f00800000;
	mul.f32 	%f64, %f63, 0f4B000000;
	selp.f32 	%f65, %f64, %f63, %p7;
	selp.f32 	%f66, 0fC1B80000, 0f00000000, %p7;
	mov.b32 	%r28, %f65;
	add.s32 	%r29, %r28, -1059760811;
	and.b32  	%r30, %r29, -8388608;
	sub.s32 	%r31, %r28, %r30;
	mov.b32 	%f67, %r31;
	cvt.rn.f32.s32 	%f68, %r30;
	fma.rn.f32 	%f69, %f68, 0f34000000, %f66;
	add.f32 	%f70, %f67, 0fBF800000;
	fma.rn.f32 	%f71, %f70, 0fBE055027, 0f3E1039F6;
	fma.rn.f32 	%f72, %f71, %f70, 0fBDF8CDCC;
	fma.rn.f32 	%f73, %f72, %f70, 0f3E0F2955;
	fma.rn.f32 	%f74, %f73, %f70, 0fBE2AD8B9;
	fma.rn.f32 	%f75, %f74, %f70, 0f3E4CED0B;
	fma.rn.f32 	%f76, %f75, %f70, 0fBE7FFF22;
	fma.rn.f32 	%f77, %f76, %f70, 0f3EAAAA78;
	fma.rn.f32 	%f78, %f77, %f70, 0fBF000000;
	mul.f32 	%f79, %f70, %f78;
	fma.rn.f32 	%f80, %f79, %f70, %f70;
	fma.rn.f32 	%f81, %f69, 0f3F317218, %f80;
	setp.gt.u32 	%p8, %r28, 2139095039;
	fma.rn.f32 	%f82, %f65, 0f7F800000, 0f7F800000;
	selp.f32 	%f83, %f82, %f81, %p8;
	setp.eq.f32 	%p9, %f65, 0f00000000;
	selp.f32 	%f1, 0fFF800000, %f83, %p9;
	div.rn.f32 	%f84, %f328, 0fF84BBC54;
	mul.f32 	%f85, %f84, 0f3F000000;
	cvt.rzi.f32.f32 	%f86, %f85;
	add.f32 	%f87, %f86, %f86;
	sub.f32 	%f88, %f84, %f87;
	abs.f32 	%f89, %f88;
	setp.neu.f32 	%p10, %f89, 0f3F800000;
	abs.f32 	%f90, %f1;
	setp.lt.f32 	%p11, %f90, 0f00800000;
	mul.f32 	%f92, %f90, 0f4B800000;
	selp.f32 	%f93, %f92, %f90, %p11;
	selp.f32 	%f94, 0fC1C00000, 0f00000000, %p11;
	mov.b32 	%r32, %f93;
	add.s32 	%r33, %r32, -1060439283;
	and.b32  	%r34, %r33, -8388608;
	sub.s32 	%r35, %r32, %r34;
	mov.b32 	%f95, %r35;
	cvt.rn.f32.s32 	%f96, %r34;
	fma.rn.f32 	%f97, %f96, 0f34000000, %f94;
	add.f32 	%f98, %f95, 0fBF800000;
	add.f32 	%f99, %f95, 0f3F800000;
	rcp.approx.ftz.f32 	%f100, %f99;
	add.f32 	%f101, %f98, %f98;
	mul.f32 	%f102, %f101, %f100;
	mul.f32 	%f103, %f102, %f102;
	sub.f32 	%f104, %f98, %f102;
	add.f32 	%f105, %f104, %f104;
	neg.f32 	%f106, %f102;
	fma.rn.f32 	%f107, %f106, %f98, %f105;
	mul.rn.f32 	%f108, %f100, %f107;
	fma.rn.f32 	%f109, %f103, 0f3A2C32E4, 0f3B52E7DB;
	fma.rn.f32 	%f110, %f109, %f103, 0f3C93BB73;
	fma.rn.f32 	%f111, %f110, %f103, 0f3DF6384F;
	mul.rn.f32 	%f112, %f111, %f103;
	fma.rn.f32 	%f113, %f102, 0f3FB8AA3B, %f97;
	sub.f32 	%f114, %f97, %f113;
	fma.rn.f32 	%f115, %f102, 0f3FB8AA3B, %f114;
	fma.rn.f32 	%f116, %f108, 0f3FB8AA3B, %f115;
	fma.rn.f32 	%f117, %f102, 0f32A55E34, %f116;
	mul.f32 	%f118, %f112, 0f40400000;
	fma.rn.f32 	%f119, %f118, %f108, %f117;
	fma.rn.f32 	%f120, %f112, %f102, %f119;
	add.rn.f32 	%f121, %f113, %f120;
	neg.f32 	%f122, %f113;
	add.rn.f32 	%f123, %f121, %f122;
	neg.f32 	%f124, %f123;
	add.rn.f32 	%f125, %f120, %f124;
	mul.rn.f32 	%f126, %f121, %f84;
	neg.f32 	%f127, %f126;
	fma.rn.f32 	%f128, %f121, %f84, %f127;
	fma.rn.f32 	%f129, %f125, %f84, %f128;
	cvt.rni.f32.f32 	%f130, %f126;
	sub.f32 	%f131, %f126, %f130;
	add.f32 	%f132, %f131, %f129;
	fma.rn.f32 	%f133, %f132, 0f391FCB8E, 0f3AAF85ED;
	fma.rn.f32 	%f134, %f133, %f132, 0f3C1D9856;
	fma.rn.f32 	%f135, %f134, %f132, 0f3D6357BB;
	fma.rn.f32 	%f136, %f135, %f132, 0f3E75FDEC;
	fma.rn.f32 	%f137, %f136, %f132, 0f3F317218;
	fma.rn.f32 	%f138, %f137, %f132, 0f3F800000;
	cvt.rzi.s32.f32 	%r36, %f130;
	setp.gt.f32 	%p12, %f130, 0f00000000;
	selp.b32 	%r37, 0, -2097152000, %p12;
	add.s32 	%r38, %r37, 2130706432;
	mov.b32 	%f139, %r38;
	mul.f32 	%f140, %f138, %f139;
	shl.b32 	%r39, %r36, 23;
	sub.s32 	%r40, %r39, %r37;
	mov.b32 	%f141, %r40;
	mul.f32 	%f142, %f140, %f141;
	abs.f32 	%f143, %f126;
	setp.gt.f32 	%p13, %f143, 0f43180000;
	setp.lt.f32 	%p14, %f126, 0f00000000;
	selp.f32 	%f144, 0f00000000, 0f7F800000, %p14;
	selp.f32 	%f2, %f144, %f142, %p13;
	setp.eq.f32 	%p15, %f1, 0f3F800000;
	setp.eq.f32 	%p16, %f84, 0f00000000;
	or.pred  	%p1, %p16, %p15;
	setp.nan.f32 	%p17, %f90, %f90;
	abs.f32 	%f145, %f84;
	setp.nan.f32 	%p18, %f145, %f145;
	or.pred  	%p2, %p17, %p18;
	setp.eq.f32 	%p19, %f1, 0f00000000;
	setp.eq.f32 	%p20, %f90, 0f7F800000;
	or.pred  	%p3, %p19, %p20;
	setp.eq.f32 	%p21, %f1, 0fBF800000;
	setp.eq.f32 	%p22, %f145, 0f7F800000;
	and.pred  	%p4, %p21, %p22;
	neg.f32 	%f147, %f2;
	selp.f32 	%f148, %f2, %f147, %p10;
	cvt.rmi.f32.f32 	%f149, %f84;
	setp.neu.f32 	%p23, %f84, %f149;
	selp.f32 	%f3, 0f7FFFFFFF, %f148, %p23;
	add.f32 	%f150, %f1, %f1;
	mov.b32 	%r41, %f150;
	setp.lt.f32 	%p24, %f84, 0f00000000;
	xor.b32  	%r42, %r41, 2139095040;
	selp.b32 	%r43, %r42, %r41, %p24;
	and.b32  	%r44, %r43, 2147483647;
	selp.b32 	%r45, %r44, %r43, %p10;
	mov.b32 	%f4, %r45;
	add.rn.f32 	%f5, %f1, %f84;
	setp.lt.s32 	%p25, %r27, 1;
	mov.f32 	%f151, 0f83DE9CDC;
	div.rn.f32 	%f152, %f151, %f41;
	div.rn.f32 	%f153, %f152, 0f020E6DB8;
	sub.f32 	%f6, %f153, %f42;
	mov.b32 	%r1, %f6;
	shr.u32 	%r46, %r1, 23;
	and.b32  	%r47, %r46, 224;
	add.s32 	%r48, %r47, -128;
	shl.b32 	%r49, %r1, 8;
	or.b32  	%r2, %r49, -2147483648;
	shr.u32 	%r50, %r48, 5;
	and.b32  	%r3, %r46, 31;
	cvt.u64.u32 	%rd15, %r50;
	neg.s64 	%rd3, %rd15;
	mul.f32 	%f7, %f43, 0f5524C576;
	div.rn.f32 	%f154, %f44, 0f0000005B;
	mov.f32 	%f155, 0f85C3421E;
	div.rn.f32 	%f156, %f155, %f329;
	abs.f32 	%f157, %f156;
	add.f32 	%f158, %f157, 0f0400D289;
	add.f32 	%f159, %f158, 0f1E651769;
	mul.f32 	%f160, %f154, %f159;
	mov.f32 	%f161, 0f40800000;
	mul.rn.f32 	%f162, %f160, %f161;
	mov.f32 	%f163, 0f3F800000;
	mul.rn.f32 	%f164, %f162, %f163;
	mul.rn.f32 	%f165, %f164, %f163;
	mul.rn.f32 	%f166, %f165, %f163;
	mov.f32 	%f167, 0fBFDBC01A;
	sub.f32 	%f8, %f167, %f166;
	add.f32 	%f168, %f330, 0f05567685;
	cvt.rpi.f32.f32 	%f169, %f168;
	mul.f32 	%f170, %f46, %f169;
	add.f32 	%f171, %f331, 0f701CFC92;
	sub.f32 	%f172, %f171, %f49;
	cvt.rmi.f32.f32 	%f173, %f172;
	div.rn.f32 	%f9, %f170, %f173;
	mov.f32 	%f174, 0f00000008;
	sub.f32 	%f175, %f174, %f51;
	div.rn.f32 	%f176, %f52, %f53;
	mul.f32 	%f177, %f55, %f56;
	sub.f32 	%f178, %f177, %f57;
	fma.rn.f32 	%f179, %f54, 0f7BC0065C, %f178;
	abs.f32 	%f180, %f179;
	setp.gt.f32 	%p26, %f180, 0f3F800000;
	rcp.approx.ftz.f32 	%f181, %f180;
	selp.f32 	%f182, %f181, %f180, %p26;
	mul.f32 	%f183, %f182, %f182;
	fma.rn.f32 	%f184, %f183, 0f3B2090AA, 0fBC6BE14F;
	fma.rn.f32 	%f185, %f184, %f183, 0f3D23397E;
	fma.rn.f32 	%f186, %f185, %f183, 0fBD948A7A;
	fma.rn.f32 	%f187, %f186, %f183, 0f3DD76B21;
	fma.rn.f32 	%f188, %f187, %f183, 0fBE111E88;
	fma.rn.f32 	%f189, %f188, %f183, 0f3E4CAF60;
	fma.rn.f32 	%f190, %f189, %f183, 0fBEAAAA27;
	mul.f32 	%f191, %f183, %f190;
	fma.rn.f32 	%f192, %f191, %f182, %f182;
	neg.f32 	%f193, %f192;
	fma.rn.f32 	%f194, 0f3F6EE581, 0f3FD774EB, %f193;
	selp.f32 	%f195, %f194, %f192, %p26;
	setp.num.f32 	%p27, %f180, %f180;
	copysign.f32 	%f196, %f179, %f195;
	selp.f32 	%f197, %f196, %f195, %p27;
	mov.f32 	%f198, 0f0000000E;
	div.rn.f32 	%f199, %f198, %f197;
	add.f32 	%f200, %f176, %f199;
	abs.f32 	%f201, %f200;
	setp.gt.f32 	%p28, %f201, 0f3F800000;
	rcp.approx.ftz.f32 	%f202, %f201;
	selp.f32 	%f203, %f202, %f201, %p28;
	mul.f32 	%f204, %f203, %f203;
	fma.rn.f32 	%f205, %f204, 0f3B2090AA, 0fBC6BE14F;
	fma.rn.f32 	%f206, %f205, %f204, 0f3D23397E;
	fma.rn.f32 	%f207, %f206, %f204, 0fBD948A7A;
	fma.rn.f32 	%f208, %f207, %f204, 0f3DD76B21;
	fma.rn.f32 	%f209, %f208, %f204, 0fBE111E88;
	fma.rn.f32 	%f210, %f209, %f204, 0f3E4CAF60;
	fma.rn.f32 	%f211, %f210, %f204, 0fBEAAAA27;
	mul.f32 	%f212, %f204, %f211;
	fma.rn.f32 	%f213, %f212, %f203, %f203;
	neg.f32 	%f214, %f213;
	fma.rn.f32 	%f215, 0f3F6EE581, 0f3FD774EB, %f214;
	selp.f32 	%f216, %f215, %f213, %p28;
	setp.num.f32 	%p29, %f201, %f201;
	copysign.f32 	%f217, %f200, %f216;
	selp.f32 	%f218, %f217, %f216, %p29;
	fma.rn.f32 	%f219, %f218, 0f26E9FC44, %f175;
	div.rn.f32 	%f10, %f50, %f219;
	add.f32 	%f220, %f58, 0fAA5820B4;
	add.f32 	%f221, %f220, 0f46907600;
	add.f32 	%f11, %f59, %f221;
	@%p25 bra 	$L__BB0_17;
	mul.f32 	%f269, %f6, 0f3F22F983;
	cvt.rni.s32.f32 	%r54, %f269;
	cvt.rn.f32.s32 	%f270, %r54;
	shl.b64 	%rd16, %rd3, 2;
	add.s64 	%rd4, %rd2, %rd16;
	sub.s32 	%r4, 32, %r3;
	setp.geu.f32 	%p43, %f1, 0f00000000;
	mov.f32 	%f271, 0f00000000;
	mul.rn.f32 	%f272, %f6, %f271;
	abs.f32 	%f273, %f6;
	setp.eq.f32 	%p44, %f273, 0f7F800000;
	setp.ltu.f32 	%p45, %f273, 0f47CE4780;
	setp.eq.f32 	%p46, %f1, 0f00000000;
	abs.f32 	%f274, %f1;
	setp.eq.f32 	%p47, %f274, 0f7F800000;
	selp.f32 	%f276, %f5, %f4, %p2;
	selp.f32 	%f277, 0f3F800000, %f276, %p1;
	selp.f32 	%f278, %f2, %f3, %p43;
	selp.f32 	%f279, 0f3F800000, %f278, %p4;
	selp.f32 	%f280, %f277, %f279, %p47;
	selp.f32 	%f281, %f277, %f280, %p46;
	selp.f32 	%f282, %f277, %f281, %p2;
	selp.f32 	%f283, %f277, %f282, %p1;
	mov.f32 	%f284, 0f78562386;
	div.rn.f32 	%f12, %f284, %f283;
	or.pred  	%p5, %p45, %p44;
	selp.b32 	%r5, %r54, 0, %p45;
	fma.rn.f32 	%f285, %f270, 0fBFC90FDA, %f6;
	fma.rn.f32 	%f286, %f270, 0fB3A22168, %f285;
	fma.rn.f32 	%f287, %f270, 0fA7C234C5, %f286;
	selp.f32 	%f13, %f287, %f272, %p45;
	mov.b32 	%r102, 0;
	mov.u64 	%rd30, __cudart_i2opi_f;
$L__BB0_3:
	setp.eq.s32 	%p48, %r3, 0;
	sub.f32 	%f335, %f342, %f12;
	@%p48 bra 	$L__BB0_11;
	mov.b32 	%r103, 0;
$L__BB0_5:
	mul.wide.u32 	%rd17, %r103, 4;
	add.s64 	%rd18, %rd1, %rd17;
	mov.b32 	%r56, 1193;
	st.global.u32 	[%rd18], %r56;
	mov.u32 	%r105, %r5;
	mov.f32 	%f334, %f13;
	@%p5 bra 	$L__BB0_9;
	mov.b64 	%rd44, 0;
	mov.b32 	%r104, 0;
	mov.u64 	%rd42, __cudart_i2opi_f;
	mov.u64 	%rd43, %rd2;
$L__BB0_7:
	.pragma "nounroll";
	ld.global.nc.u32 	%r58, [%rd42];
	mad.wide.u32 	%rd21, %r58, %r2, %rd44;
	shr.u64 	%rd44, %rd21, 32;
	st.local.u32 	[%rd43], %rd21;
	add.s32 	%r104, %r104, 1;
	add.s64 	%rd43, %rd43, 4;
	add.s64 	%rd42, %rd42, 4;
	setp.ne.s32 	%p49, %r104, 6;
	@%p49 bra 	$L__BB0_7;
	setp.lt.s32 	%p50, %r1, 0;
	st.local.u32 	[%rd2+24], %rd44;
	ld.local.u32 	%r59, [%rd4+20];
	ld.local.u32 	%r60, [%rd4+24];
	shl.b32 	%r61, %r60, %r3;
	shr.u32 	%r62, %r59, %r4;
	add.s32 	%r63, %r62, %r61;
	shl.b32 	%r64, %r59, %r3;
	ld.local.u32 	%r65, [%rd4+16];
	shr.u32 	%r66, %r65, %r4;
	add.s32 	%r67, %r66, %r64;
	shr.u32 	%r68, %r63, 30;
	shf.l.wrap.b32 	%r69, %r67, %r63, 2;
	shl.b32 	%r70, %r67, 2;
	shr.u32 	%r71, %r69, 31;
	add.s32 	%r72, %r71, %r68;
	neg.s32 	%r73, %r72;
	selp.b32 	%r105, %r73, %r72, %p50;
	xor.b32  	%r74, %r69, %r1;
	shr.s32 	%r75, %r69, 31;
	xor.b32  	%r76, %r75, %r69;
	xor.b32  	%r77, %r75, %r70;
	cvt.u64.u32 	%rd22, %r76;
	shl.b64 	%rd23, %rd22, 32;
	cvt.u64.u32 	%rd24, %r77;
	or.b64  	%rd25, %rd23, %rd24;
	cvt.rn.f64.s64 	%fd1, %rd25;
	mul.f64 	%fd2, %fd1, 0d3BF921FB54442D19;
	cvt.rn.f32.f64 	%f288, %fd2;
	neg.f32 	%f289, %f288;
	setp.lt.s32 	%p51, %r74, 0;
	selp.f32 	%f334, %f289, %f288, %p51;
$L__BB0_9:
	add.s32 	%r78, %r105, 1;
	mul.rn.f32 	%f290, %f334, %f334;
	and.b32  	%r79, %r105, 1;
	setp.eq.b32 	%p52, %r79, 1;
	selp.f32 	%f291, %f334, 0f3F800000, %p52;
	fma.rn.f32 	%f292, %f290, %f291, 0f00000000;
	fma.rn.f32 	%f293, %f290, 0f37CBAC00, 0fBAB607ED;
	selp.f32 	%f294, 0fB94D4153, %f293, %p52;
	selp.f32 	%f295, 0f3C0885E4, 0f3D2AAABB, %p52;
	fma.rn.f32 	%f296, %f294, %f290, %f295;
	selp.f32 	%f297, 0fBE2AAAA8, 0fBEFFFFFF, %p52;
	fma.rn.f32 	%f298, %f296, %f290, %f297;
	fma.rn.f32 	%f299, %f298, %f292, %f291;
	and.b32  	%r80, %r78, 2;
	setp.eq.s32 	%p53, %r80, 0;
	mov.f32 	%f300, 0f00000000;
	sub.f32 	%f301, %f300, %f299;
	selp.f32 	%f302, %f299, %f301, %p53;
	add.f32 	%f303, %f40, %f302;
	add.f32 	%f304, %f303, 0f000004A9;
	add.f32 	%f305, %f335, %f304;
	add.f32 	%f335, %f7, %f305;
	add.s32 	%r103, %r103, 1;
	setp.ne.s32 	%p54, %r103, %r27;
	@%p54 bra 	$L__BB0_5;
$L__BB0_10:
	setp.lt.f32 	%p61, %f335, %f8;
	add.f32 	%f324, %f9, %f335;
	add.f32 	%f325, %f10, %f324;
	add.f32 	%f326, %f11, %f325;
	selp.f32 	%f342, %f326, %f335, %p61;
	add.s32 	%r102, %r102, 1;
	setp.eq.s32 	%p62, %r102, %r26;
	@%p62 bra 	$L__BB0_23;
	bra.uni 	$L__BB0_3;
$L__BB0_11:
	mov.b32 	%r106, 0;
$L__BB0_12:
	mul.wide.u32 	%rd26, %r106, 4;
	add.s64 	%rd27, %rd1, %rd26;
	mov.b32 	%r82, 1193;
	st.global.u32 	[%rd27], %r82;
	mov.u32 	%r108, %r5;
	mov.f32 	%f337, %f13;
	@%p5 bra 	$L__BB0_16;
	mov.b64 	%rd45, 0;
	mov.b32 	%r107, 0;
$L__BB0_14:
	.pragma "nounroll";
	mul.wide.u32 	%rd29, %r107, 4;
	add.s64 	%rd31, %rd30, %rd29;
	ld.global.nc.u32 	%r84, [%rd31];
	mad.wide.u32 	%rd32, %r84, %r2, %rd45;
	shr.u64 	%rd45, %rd32, 32;
	add.s64 	%rd33, %rd2, %rd29;
	st.local.u32 	[%rd33], %rd32;
	add.s32 	%r107, %r107, 1;
	setp.ne.s32 	%p55, %r107, 6;
	@%p55 bra 	$L__BB0_14;
	setp.lt.s32 	%p56, %r1, 0;
	st.local.u32 	[%rd2+24], %rd45;
	ld.local.u32 	%r85, [%rd4+20];
	ld.local.u32 	%r86, [%rd4+24];
	shr.u32 	%r87, %r86, 30;
	shf.l.wrap.b32 	%r88, %r85, %r86, 2;
	shl.b32 	%r89, %r85, 2;
	shr.u32 	%r90, %r88, 31;
	add.s32 	%r91, %r90, %r87;
	neg.s32 	%r92, %r91;
	selp.b32 	%r108, %r92, %r91, %p56;
	xor.b32  	%r93, %r88, %r1;
	shr.s32 	%r94, %r88, 31;
	xor.b32  	%r95, %r94, %r88;
	xor.b32  	%r96, %r94, %r89;
	cvt.u64.u32 	%rd34, %r95;
	shl.b64 	%rd35, %rd34, 32;
	cvt.u64.u32 	%rd36, %r96;
	or.b64  	%rd37, %rd35, %rd36;
	cvt.rn.f64.s64 	%fd3, %rd37;
	mul.f64 	%fd4, %fd3, 0d3BF921FB54442D19;
	cvt.rn.f32.f64 	%f306, %fd4;
	neg.f32 	%f307, %f306;
	setp.lt.s32 	%p57, %r93, 0;
	selp.f32 	%f337, %f307, %f306, %p57;
$L__BB0_16:
	add.s32 	%r97, %r108, 1;
	mul.rn.f32 	%f308, %f337, %f337;
	and.b32  	%r98, %r108, 1;
	setp.eq.b32 	%p58, %r98, 1;
	selp.f32 	%f309, %f337, 0f3F800000, %p58;
	fma.rn.f32 	%f310, %f308, %f309, 0f00000000;
	fma.rn.f32 	%f311, %f308, 0f37CBAC00, 0fBAB607ED;
	selp.f32 	%f312, 0fB94D4153, %f311, %p58;
	selp.f32 	%f313, 0f3C0885E4, 0f3D2AAABB, %p58;
	fma.rn.f32 	%f314, %f312, %f308, %f313;
	selp.f32 	%f315, 0fBE2AAAA8, 0fBEFFFFFF, %p58;
	fma.rn.f32 	%f316, %f314, %f308, %f315;
	fma.rn.f32 	%f317, %f316, %f310, %f309;
	and.b32  	%r99, %r97, 2;
	setp.eq.s32 	%p59, %r99, 0;
	mov.f32 	%f318, 0f00000000;
	sub.f32 	%f319, %f318, %f317;
	selp.f32 	%f320, %f317, %f319, %p59;
	add.f32 	%f321, %f40, %f320;
	add.f32 	%f322, %f321, 0f000004A9;
	add.f32 	%f323, %f335, %f322;
	add.f32 	%f335, %f7, %f323;
	add.s32 	%r106, %r106, 1;
	setp.eq.s32 	%p60, %r106, %r27;
	@%p60 bra 	$L__BB0_10;
	bra.uni 	$L__BB0_12;
$L__BB0_17:
	and.b32  	%r20, %r26, 3;
	setp.lt.u32 	%p30, %r26, 4;
	@%p30 bra 	$L__BB0_20;
	setp.geu.f32 	%p31, %f1, 0f00000000;
	and.b32  	%r21, %r26, 2147483644;
	selp.f32 	%f223, %f2, %f3, %p31;
	selp.f32 	%f224, 0f3F800000, %f223, %p4;
	selp.f32 	%f26, %f4, %f224, %p3;
	selp.f32 	%f225, %f5, %f4, %p2;
	selp.f32 	%f226, 0f3F800000, %f225, %p1;
	selp.f32 	%f227, %f226, %f224, %p3;
	selp.f32 	%f228, %f226, %f227, %p2;
	selp.f32 	%f229, %f226, %f228, %p1;
	mov.f32 	%f230, 0f78562386;
	div.rn.f32 	%f27, %f230, %f229;
	mov.b32 	%r109, 0;
	selp.f32 	%f231, %f5, %f26, %p2;
$L__BB0_19:
	mov.f32 	%f232, 0f78562386;
	div.rn.f32 	%f233, %f232, %f231;
	selp.f32 	%f234, 0f78562386, %f233, %p1;
	sub.f32 	%f235, %f342, %f234;
	setp.lt.f32 	%p32, %f235, %f8;
	add.f32 	%f236, %f9, %f235;
	add.f32 	%f237, %f10, %f236;
	add.f32 	%f238, %f11, %f237;
	selp.f32 	%f239, %f238, %f235, %p32;
	sub.f32 	%f240, %f239, %f27;
	setp.lt.f32 	%p33, %f240, %f8;
	add.f32 	%f241, %f9, %f240;
	add.f32 	%f242, %f10, %f241;
	add.f32 	%f243, %f11, %f242;
	selp.f32 	%f244, %f243, %f240, %p33;
	sub.f32 	%f245, %f244, %f27;
	setp.lt.f32 	%p34, %f245, %f8;
	add.f32 	%f246, %f9, %f245;
	add.f32 	%f247, %f10, %f246;
	add.f32 	%f248, %f11, %f247;
	selp.f32 	%f249, %f248, %f245, %p34;
	sub.f32 	%f250, %f249, %f27;
	setp.lt.f32 	%p35, %f250, %f8;
	add.f32 	%f251, %f9, %f250;
	add.f32 	%f252, %f10, %f251;
	add.f32 	%f253, %f11, %f252;
	selp.f32 	%f342, %f253, %f250, %p35;
	add.s32 	%r109, %r109, 4;
	setp.ne.s32 	%p36, %r109, %r21;
	@%p36 bra 	$L__BB0_19;
$L__BB0_20:
	setp.eq.s32 	%p37, %r20, 0;
	@%p37 bra 	$L__BB0_23;
	setp.geu.f32 	%p38, %f1, 0f00000000;
	setp.eq.f32 	%p39, %f1, 0f00000000;
	setp.eq.f32 	%p40, %f90, 0f7F800000;
	selp.f32 	%f256, %f5, %f4, %p2;
	selp.f32 	%f257, 0f3F800000, %f256, %p1;
	selp.f32 	%f258, %f2, %f3, %p38;
	selp.f32 	%f259, 0f3F800000, %f258, %p4;
	selp.f32 	%f260, %f257, %f259, %p40;
	selp.f32 	%f261, %f257, %f260, %p39;
	selp.f32 	%f262, %f257, %f261, %p2;
	selp.f32 	%f263, %f257, %f262, %p1;
	mov.f32 	%f264, 0f78562386;
	div.rn.f32 	%f32, %f264, %f263;
	mov.b32 	%r110, 0;
$L__BB0_22:
	.pragma "nounroll";
	sub.f32 	%f265, %f342, %f32;
	setp.lt.f32 	%p41, %f265, %f8;
	add.f32 	%f266, %f9, %f265;
	add.f32 	%f267, %f10, %f266;
	add.f32 	%f268, %f11, %f267;
	selp.f32 	%f342, %f268, %f265, %p41;
	add.s32 	%r110, %r110, 1;
	setp.ne.s32 	%p42, %r110, %r20;
	@%p42 bra 	$L__BB0_22;
$L__BB0_23:
	add.u64 	%rd38, %SP, 32;
	add.u64 	%rd39, %SPL, 32;
	cvt.f64.f32 	%fd5, %f342;
	st.local.f64 	[%rd39], %fd5;
	mov.u64 	%rd40, $str;
	cvta.global.u64 	%rd41, %rd40;
	{ // callseq 0, 0
	.param .b64 param0;
	st.param.b64 	[param0], %rd41;
	.param .b64 param1;
	st.param.b64 	[param1], %rd38;
	.param .b32 retval0;
	call.uni (retval0), 
	vprintf, 
	(
	param0, 
	param1
	);
	ld.param.b32 	%r100, [retval0];
	} // callseq 0
	ret;

}


// ===== COMPILED SASS (sm_100) =====

	.target	sm_100

	.elftype	@"ET_EXEC"


//--------------------- .note.nv.tkinfo           --------------------------
	.section	.note.nv.tkinfo,"",@"SHT_NOTE"
	.sectionflags	@"SHF_NOTE_NV_TKINFO"
	.tkinfo
        /*0018*/ 	.word	0x00000002
        /*0030*/ 	.string	""
        /*0030*/ 	.string	"ptxas"
        /*0030*/ 	.string	"Cuda compilation tools, release 13.0, V13.0.88"
        /*0030*/ 	.string	"Build cuda_13.0.r13.0/compiler.36424714_0"
        /*0030*/ 	.string	"-arch sm_100 -m 64 "



//--------------------- .note.nv.cuinfo           --------------------------
	.section	.note.nv.cuinfo,"",@"SHT_NOTE"
	.sectionflags	@"SHF_NOTE_NV_CUINFO"
        /*0018*/ 	.short	0x0002
        /*001a*/ 	.short	0x0064
        /*001c*/ 	.short	0x0082
	.zero		2


//--------------------- .nv.info                  --------------------------
	.section	.nv.info,"",@"SHT_CUDA_INFO"
	.align	4


	//----- nvinfo : EIATTR_REGCOUNT
	.align		4
        /*0000*/ 	.byte	0x04, 0x2f
        /*0002*/ 	.short	(.L_3 - .L_2)
	.align		4
.L_2:
        /*0004*/ 	.word	index@(_Z7computefiifffPfffffffffffffffffffff)
        /*0008*/ 	.word	0x0000001e


	//----- nvinfo : EIATTR_FRAME_SIZE
	.align		4
.L_3:
        /*000c*/ 	.byte	0x04, 0x11
        /*000e*/ 	.short	(.L_5 - .L_4)
	.align		4
.L_4:
        /*0010*/ 	.word	index@($__internal_0_$__cuda_sm3x_div_rn_noftz_f32_slowpath)
        /*0014*/ 	.word	0x00000028


	//----- nvinfo : EIATTR_FRAME_SIZE
	.align		4
.L_5:
        /*0018*/ 	.byte	0x04, 0x11
        /*001a*/ 	.short	(.L_7 - .L_6)
	.align		4
.L_6:
        /*001c*/ 	.word	index@(_Z7computefiifffPfffffffffffffffffffff)
        /*0020*/ 	.word	0x00000028


	//----- nvinfo : EIATTR_MIN_STACK_SIZE
	.align		4
.L_7:
        /*0024*/ 	.byte	0x04, 0x12
        /*0026*/ 	.short	(.L_9 - .L_8)
	.align		4
.L_8:
        /*0028*/ 	.word	index@(_Z7computefiifffPfffffffffffffffffffff)
        /*002c*/ 	.word	0x00000028
.L_9:


//--------------------- .nv.compat                --------------------------
	.section	.nv.compat,"",@"SHT_CUDA_COMPAT_INFO"
	.align	4
        /*0000*/ 	.byte	0x02, 0x09, 0x00, 0x00, 0x02, 0x02, 0x01, 0x00, 0x02, 0x05, 0x05, 0x00, 0x03, 0x07, 0x01, 0x01
        /*0010*/ 	.byte	0x02, 0x03, 0x00, 0x00, 0x02, 0x06, 0x01, 0x00, 0x04, 0x0b, 0x08, 0x00, 0x01, 0x00, 0x00, 0x00
        /*0020*/ 	.byte	0x00, 0x00, 0x00, 0x00


//--------------------- .nv.info._Z7computefiifffPfffffffffffffffffffff --------------------------
	.section	.nv.info._Z7computefiifffPfffffffffffffffffffff,"",@"SHT_CUDA_INFO"
	.sectionflags	@""
	.align	4


	//----- nvinfo : EIATTR_CUDA_API_VERSION
	.align		4
        /*0000*/ 	.byte	0x04, 0x37
        /*0002*/ 	.short	(.L_11 - .L_10)
.L_10:
        /*0004*/ 	.word	0x00000082


	//----- nvinfo : EIATTR_KPARAM_INFO
	.align		4
.L_11:
        /*0008*/ 	.byte	0x04, 0x17
        /*000a*/ 	.short	(.L_13 - .L_12)
.L_12:
        /*000c*/ 	.word	0x00000000
        /*0010*/ 	.short	0x001a
        /*0012*/ 	.short	0x006c
        /*0014*/ 	.byte	0x00, 0xf0, 0x11, 0x00


	//----- nvinfo : EIATTR_KPARAM_INFO
	.align		4
.L_13:
        /*0018*/ 	.byte	0x04, 0x17
        /*001a*/ 	.short	(.L_15 - .L_14)
.L_14:
        /*001c*/ 	.word	0x00000000
        /*0020*/ 	.short	0x0019
        /*0022*/ 	.short	0x0068
        /*0024*/ 	.byte	0x00, 0xf0, 0x11, 0x00


	//----- nvinfo : EIATTR_KPARAM_INFO
	.align		4
.L_15:
        /*0028*/ 	.byte	0x04, 0x17
        /*002a*/ 	.short	(.L_17 - .L_16)
.L_16:
        /*002c*/ 	.word	0x00000000
        /*0030*/ 	.short	0x0018
        /*0032*/ 	.short	0x0064
        /*0034*/ 	.byte	0x00, 0xf0, 0x11, 0x00


	//----- nvinfo : EIATTR_KPARAM_INFO
	.align		4
.L_17:
        /*0038*/ 	.byte	0x04, 0x17
        /*003a*/ 	.short	(.L_19 - .L_18)
.L_18:
        /*003c*/ 	.word	0x00000000
        /*0040*/ 	.short	0x0017
        /*0042*/ 	.short	0x0060
        /*0044*/ 	.byte	0x00, 0xf0, 0x11, 0x00


	//----- nvinfo : EIATTR_KPARAM_INFO
	.align		4
.L_19:
        /*0048*/ 	.byte	0x04, 0x17
        /*004a*/ 	.short	(.L_21 - .L_20)
.L_20:
        /*004c*/ 	.word	0x00000000
        /*0050*/ 	.short	0x0016
        /*0052*/ 	.short	0x005c
        /*0054*/ 	.byte	0x00, 0xf0, 0x11, 0x00


	//----- nvinfo : EIATTR_KPARAM_INFO
	.align		4
.L_21:
        /*0058*/ 	.byte	0x04, 0x17
        /*005a*/ 	.short	(.L_23 - .L_22)
.L_22:
        /*005c*/ 	.word	0x00000000
        /*0060*/ 	.short	0x0015
        /*0062*/ 	.short	0x0058
        /*0064*/ 	.byte	0x00, 0xf0, 0x11, 0x00


	//----- nvinfo : EIATTR_KPARAM_INFO
	.align		4
.L_23:
        /*0068*/ 	.byte	0x04, 0x17
        /*006a*/ 	.short	(.L_25 - .L_24)
.L_24:
        /*006c*/ 	.word	0x00000000
        /*0070*/ 	.short	0x0014
        /*0072*/ 	.short	0x0054
        /*0074*/ 	.byte	0x00, 0xf0, 0x11, 0x00


	//----- nvinfo : EIATTR_KPARAM_INFO
	.align		4
.L_25:
        /*0078*/ 	.byte	0x04, 0x17
        /*007a*/ 	.short	(.L_27 - .L_26)
.L_26:
        /*007c*/ 	.word	0x00000000
        /*0080*/ 	.short	0x0013
        /*0082*/ 	.short	0x0050
        /*0084*/ 	.byte	0x00, 0xf0, 0x11, 0x00


	//----- nvinfo : EIATTR_KPARAM_INFO
	.align		4
.L_27:
        /*0088*/ 	.byte	0x04, 0x17
        /*008a*/ 	.short	(.L_29 - .L_28)
.L_28:
        /*008c*/ 	.word	0x00000000
        /*0090*/ 	.short	0x0012
        /*0092*/ 	.short	0x004c
        /*0094*/ 	.byte	0x00, 0xf0, 0x11, 0x00


	//----- nvinfo : EIATTR_KPARAM_INFO
	.align		4
.L_29:
        /*0098*/ 	.byte	0x04, 0x17
        /*009a*/ 	.short	(.L_31 - .L_30)
.L_30:
        /*009c*/ 	.word	0x00000000
        /*00a0*/ 	.short	0x0011
        /*00a2*/ 	.short	0x0048
        /*00a4*/ 	.byte	0x00, 0xf0, 0x11, 0x00


	//----- nvinfo : EIATTR_KPARAM_INFO
	.align		4
.L_31:
        /*00a8*/ 	.byte	0x04, 0x17
        /*00aa*/ 	.short	(.L_33 - .L_32)
.L_32:
        /*00ac*/ 	.word	0x00000000
        /*00b0*/ 	.short	0x0010
        /*00b2*/ 	.short	0x0044
        /*00b4*/ 	.byte	0x00, 0xf0, 0x11, 0x00


	//----- nvinfo : EIATTR_KPARAM_INFO
	.align		4
.L_33:
        /*00b8*/ 	.byte	0x04, 0x17
        /*00ba*/ 	.short	(.L_35 - .L_34)
.L_34:
        /*00bc*/ 	.word	0x00000000
        /*00c0*/ 	.short	0x000f
        /*00c2*/ 	.short	0x0040
        /*00c4*/ 	.byte	0x00, 0xf0, 0x11, 0x00


	//----- nvinfo : EIATTR_KPARAM_INFO
	.align		4
.L_35:
        /*00c8*/ 	.byte	0x04, 0x17
        /*00ca*/ 	.short	(.L_37 - .L_36)
.L_36:
        /*00cc*/ 	.word	0x00000000
        /*00d0*/ 	.short	0x000e
        /*00d2*/ 	.short	0x003c
        /*00d4*/ 	.byte	0x00, 0xf0, 0x11, 0x00


	//----- nvinfo : EIATTR_KPARAM_INFO
	.align		4
.L_37:
        /*00d8*/ 	.byte	0x04, 0x17
        /*00da*/ 	.short	(.L_39 - .L_38)
.L_38:
        /*00dc*/ 	.word	0x00000000
        /*00e0*/ 	.short	0x000d
        /*00e2*/ 	.short	0x0038
        /*00e4*/ 	.byte	0x00, 0xf0, 0x11, 0x00


	//----- nvinfo : EIATTR_KPARAM_INFO
	.align		4
.L_39:
        /*00e8*/ 	.byte	0x04, 0x17
        /*00ea*/ 	.short	(.L_41 - .L_40)
.L_40:
        /*00ec*/ 	.word	0x00000000
        /*00f0*/ 	.short	0x000c
        /*00f2*/ 	.short	0x0034
        /*00f4*/ 	.byte	0x00, 0xf0, 0x11, 0x00


	//----- nvinfo : EIATTR_KPARAM_INFO
	.align		4
.L_41:
        /*00f8*/ 	.byte	0x04, 0x17
        /*00fa*/ 	.short	(.L_43 - .L_42)
.L_42:
        /*00fc*/ 	.word	0x00000000
        /*0100*/ 	.short	0x000b
        /*0102*/ 	.short	0x0030
        /*0104*/ 	.byte	0x00, 0xf0, 0x11, 0x00


	//----- nvinfo : EIATTR_KPARAM_INFO
	.align		4
.L_43:
        /*0108*/ 	.byte	0x04, 0x17
        /*010a*/ 	.short	(.L_45 - .L_44)
.L_44:
        /*010c*/ 	.word	0x00000000
        /*0110*/ 	.short	0x000a
        /*0112*/ 	.short	0x002c
        /*0114*/ 	.byte	0x00, 0xf0, 0x11, 0x00


	//----- nvinfo : EIATTR_KPARAM_INFO
	.align		4
.L_45:
        /*0118*/ 	.byte	0x04, 0x17
        /*011a*/ 	.short	(.L_47 - .L_46)
.L_46:
        /*011c*/ 	.word	0x00000000
        /*0120*/ 	.short	0x0009
        /*0122*/ 	.short	0x0028
        /*0124*/ 	.byte	0x00, 0xf0, 0x11, 0x00


	//----- nvinfo : EIATTR_KPARAM_INFO
	.align		4
.L_47:
        /*0128*/ 	.byte	0x04, 0x17
        /*012a*/ 	.short	(.L_49 - .L_48)
.L_48:
        /*012c*/ 	.word	0x00000000
        /*0130*/ 	.short	0x0008
        /*0132*/ 	.short	0x0024
        /*0134*/ 	.byte	0x00, 0xf0, 0x11, 0x00


	//----- nvinfo : EIATTR_KPARAM_INFO
	.align		4
.L_49:
        /*0138*/ 	.byte	0x04, 0x17
        /*013a*/ 	.short	(.L_51 - .L_50)
.L_50:
        /*013c*/ 	.word	0x00000000
        /*0140*/ 	.short	0x0007
        /*0142*/ 	.short	0x0020
        /*0144*/ 	.byte	0x00, 0xf0, 0x11, 0x00


	//----- nvinfo : EIATTR_KPARAM_INFO
	.align		4
.L_51:
        /*0148*/ 	.byte	0x04, 0x17
        /*014a*/ 	.short	(.L_53 - .L_52)
.L_52:
        /*014c*/ 	.word	0x00000000
        /*0150*/ 	.short	0x0006
        /*0152*/ 	.short	0x0018
        /*0154*/ 	.byte	0x00, 0xf5, 0x21, 0x00


	//----- nvinfo : EIATTR_KPARAM_INFO
	.align		4
.L_53:
        /*0158*/ 	.byte	0x04, 0x17
        /*015a*/ 	.short	(.L_55 - .L_54)
.L_54:
        /*015c*/ 	.word	0x00000000
        /*0160*/ 	.short	0x0005
        /*0162*/ 	.short	0x0014
        /*0164*/ 	.byte	0x00, 0xf0, 0x11, 0x00


	//----- nvinfo : EIATTR_KPARAM_INFO
	.align		4
.L_55:
        /*0168*/ 	.byte	0x04, 0x17
        /*016a*/ 	.short	(.L_57 - .L_56)
.L_56:
        /*016c*/ 	.word	0x00000000
        /*0170*/ 	.short	0x0004
        /*0172*/ 	.short	0x0010
        /*0174*/ 	.byte	0x00, 0xf0, 0x11, 0x00


	//----- nvinfo : EIATTR_KPARAM_INFO
	.align		4
.L_57:
        /*0178*/ 	.byte	0x04, 0x17
        /*017a*/ 	.short	(.L_59 - .L_58)
.L_58:
        /*017c*/ 	.word	0x00000000
        /*0180*/ 	.short	0x0003
        /*0182*/ 	.short	0x000c
        /*0184*/ 	.byte	0x00, 0xf0, 0x11, 0x00


	//----- nvinfo : EIATTR_KPARAM_INFO
	.align		4
.L_59:
        /*0188*/ 	.byte	0x04, 0x17
        /*018a*/ 	.short	(.L_61 - .L_60)
.L_60:
        /*018c*/ 	.word	0x00000000
        /*0190*/ 	.short	0x0002
        /*0192*/ 	.short	0x0008
        /*0194*/ 	.byte	0x00, 0xf0, 0x11, 0x00


	//----- nvinfo : EIATTR_KPARAM_INFO
	.align		4
.L_61:
        /*0198*/ 	.byte	0x04, 0x17
        /*019a*/ 	.short	(.L_63 - .L_62)
.L_62:
        /*019c*/ 	.word	0x00000000
        /*01a0*/ 	.short	0x0001
        /*01a2*/ 	.short	0x0004
        /*01a4*/ 	.byte	0x00, 0xf0, 0x11, 0x00


	//----- nvinfo : EIATTR_KPARAM_INFO
	.align		4
.L_63:
        /*01a8*/ 	.byte	0x04, 0x17
        /*01aa*/ 	.short	(.L_65 - .L_64)
.L_64:
        /*01ac*/ 	.word	0x00000000
        /*01b0*/ 	.short	0x0000
        /*01b2*/ 	.short	0x0000
        /*01b4*/ 	.byte	0x00, 0xf0, 0x11, 0x00


	//----- nvinfo : EIATTR_SPARSE_MMA_MASK
	.align		4
.L_65:
        /*01b8*/ 	.byte	0x03, 0x50
        /*01ba*/ 	.short	0x0000


	//----- nvinfo : EIATTR_MAXREG_COUNT
	.align		4
        /*01bc*/ 	.byte	0x03, 0x1b
        /*01be*/ 	.short	0x00ff


	//----- nvinfo : EIATTR_EXTERNS
	.align		4
        /*01c0*/ 	.byte	0x04, 0x0f
        /*01c2*/ 	.short	(.L_67 - .L_66)


	//   ....[0]....
	.align		4
.L_66:
        /*01c4*/ 	.word	index@(vprintf)


	//----- nvinfo : EIATTR_MERCURY_ISA_VERSION
	.align		4
.L_67:
        /*01c8*/ 	.byte	0x03, 0x5f
        /*01ca*/ 	.short	0x0101


	//----- nvinfo : EIATTR_VRC_CTA_INIT_COUNT
	.align		4
        /*01cc*/ 	.byte	0x02, 0x4a
	.zero		1
	.zero		1


	//----- nvinfo : EIATTR_SYSCALL_OFFSETS
	.align		4
        /*01d0*/ 	.byte	0x04, 0x46
        /*01d2*/ 	.short	(.L_69 - .L_68)


	//   ....[0]....
.L_68:
        /*01d4*/ 	.word	0x00002840


	//----- nvinfo : EIATTR_EXIT_INSTR_OFFSETS
	.align		4
.L_69:
        /*01d8*/ 	.byte	0x04, 0x1c
        /*01da*/ 	.short	(.L_71 - .L_70)


	//   ....[0]....
.L_70:
        /*01dc*/ 	.word	0x00002850


	//----- nvinfo : EIATTR_CRS_STACK_SIZE
	.align		4
.L_71:
        /*01e0*/ 	.byte	0x04, 0x1e
        /*01e2*/ 	.short	(.L_73 - .L_72)
.L_72:
        /*01e4*/ 	.word	0x00000000


	//----- nvinfo : EIATTR_CBANK_PARAM_SIZE
	.align		4
.L_73:
        /*01e8*/ 	.byte	0x03, 0x19
        /*01ea*/ 	.short	0x0070


	//----- nvinfo : EIATTR_PARAM_CBANK
	.align		4
        /*01ec*/ 	.byte	0x04, 0x0a
        /*01ee*/ 	.short	(.L_75 - .L_74)
	.align		4
.L_74:
        /*01f0*/ 	.word	index@(.nv.constant0._Z7computefiifffPfffffffffffffffffffff)
        /*01f4*/ 	.short	0x0380
        /*01f6*/ 	.short	0x0070


	//----- nvinfo : EIATTR_SW_WAR
	.align		4
.L_75:
        /*01f8*/ 	.byte	0x04, 0x36
        /*01fa*/ 	.short	(.L_77 - .L_76)
.L_76:
        /*01fc*/ 	.word	0x00000008
.L_77:


//--------------------- .nv.callgraph             --------------------------
	.section	.nv.callgraph,"",@"SHT_CUDA_CALLGRAPH"
	.align	4
	.sectionentsize	8
	.align		4
        /*0000*/ 	.word	0x00000000
	.align		4
        /*0004*/ 	.word	0xffffffff
	.align		4
        /*0008*/ 	.word	index@(_Z7computefiifffPfffffffffffffffffffff)
	.align		4
        /*000c*/ 	.word	index@(vprintf)
	.align		4
        /*0010*/ 	.word	0x00000000
	.align		4
        /*0014*/ 	.word	0xfffffffe
	.align		4
        /*0018*/ 	.word	0x00000000
	.align		4
        /*001c*/ 	.word	0xfffffffd
	.align		4
        /*0020*/ 	.word	0x00000000
	.align		4
        /*0024*/ 	.word	0xfffffffc


//--------------------- .nv.constant4             --------------------------
	.section	.nv.constant4,"a",@progbits
	.align	8
	.align		8
.nv.constant4:
        /*0000*/ 	.dword	vprintf
	.align		8
        /*0008*/ 	.dword	$str
	.align		8
        /*0010*/ 	.dword	__cudart_i2opi_f


//--------------------- .text._Z7computefiifffPfffffffffffffffffffff --------------------------
	.section	.text._Z7computefiifffPfffffffffffffffffffff,"ax",@progbits
	.align	128
        .global         _Z7computefiifffPfffffffffffffffffffff
        .type           _Z7computefiifffPfffffffffffffffffffff,@function
        .size           _Z7computefiifffPfffffffffffffffffffff,(.L_x_37 - _Z7computefiifffPfffffffffffffffffffff)
        .other          _Z7computefiifffPfffffffffffffffffffff,@"STO_CUDA_ENTRY STV_DEFAULT"
_Z7computefiifffPfffffffffffffffffffff:
.text._Z7computefiifffPfffffffffffffffffffff:
[----:B------:R-:W0:Y:S01]  /*0000*/  LDC R1, c[0x0][0x37c] ;  /* 0x0000df00ff017b82 */ /* 0x000e220000000800 */
[----:B------:R-:W1:Y:S07]  /*0010*/  LDCU UR4, c[0x0][0x384] ;  /* 0x00007080ff0477ac */ /* 0x000e6e0008000800 */
[----:B------:R-:W2:Y:S01]  /*0020*/  LDC R6, c[0x0][0x2f8] ;  /* 0x0000be00ff067b82 */ /* 0x000ea20000000800 */
[----:B0-----:R-:W-:Y:S01]  /*0030*/  IADD3 R1, PT, PT, R1, -0x28, RZ ;  /* 0xffffffd801017810 */ /* 0x001fe20007ffe0ff */
[----:B------:R-:W0:Y:S01]  /*0040*/  LDCU UR5, c[0x0][0x380] ;  /* 0x00007000ff0577ac */ /* 0x000e220008000800 */
[----:B------:R-:W3:Y:S01]  /*0050*/  LDCU UR7, c[0x0][0x2fc] ;  /* 0x00005f80ff0777ac */ /* 0x000ee20008000800 */
[----:B-1----:R-:W-:Y:S01]  /*0060*/  UISETP.GE.AND UP0, UPT, UR4, 0x1, UPT ;  /* 0x000000010400788c */ /* 0x002fe2000bf06270 */
[----:B0-----:R-:W-:-:S08]  /*0070*/  MOV R0, UR5 ;  /* 0x0000000500007c02 */ /* 0x001fd00008000f00 */
[----:B--23--:R-:W-:Y:S05]  /*0080*/  BRA.U !UP0, `(.L_x_0) ;  /* 0x0000002508c47547 */ /* 0x00cfea000b800000 */
[----:B------:R-:W0:Y:S01]  /*0090*/  LDC.64 R2, c[0x0][0x390] ;  /* 0x0000e400ff027b82 */ /* 0x000e220000000a00 */
[----:B------:R-:W0:Y:S01]  /*00a0*/  LDCU UR4, c[0x0][0x38c] ;  /* 0x00007180ff0477ac */ /* 0x000e220008000800 */
[----:B------:R-:W-:Y:S01]  /*00b0*/  HFMA2 R8, -RZ, RZ, 1.5048828125, 33.21875 ;  /* 0x3e055027ff087431 */ /* 0x000fe200000001ff */
[----:B------:R-:W-:Y:S01]  /*00c0*/  MOV R9, 0x784bbc54 ;  /* 0x784bbc5400097802 */ /* 0x000fe20000000f00 */
[----:B------:R-:W-:-:S04]  /*00d0*/  IMAD.MOV.U32 R10, RZ, RZ, 0x6a0d5fb ;  /* 0x06a0d5fbff0a7424 */ /* 0x000fc800078e00ff */
[----:B------:R-:W-:Y:S01]  /*00e0*/  FFMA R9, -R10, R9, 1 ;  /* 0x3f8000000a097423 */ /* 0x000fe20000000109 */
[----:B0-----:R-:W-:Y:S01]  /*00f0*/  FADD R2, -R2, UR4 ;  /* 0x0000000402027e21 */ /* 0x001fe20008000100 */
[----:B------:R-:W0:Y:S03]  /*0100*/  FCHK P1, R3, -1.65290001633391831381e+34 ;  /* 0xf84bbc5403007902 */ /* 0x000e260000020000 */
[----:B------:R-:W-:-:S04]  /*0110*/  FADD R2, RZ, R2 ;  /* 0x00000002ff027221 */ /* 0x000fc80000000000 */
[----:B------:R-:W-:-:S05]  /*0120*/  FADD R4, -R2, 1.481172476791331644e-42 ;  /* 0x0000042102047421 */ /* 0x000fca0000000100 */
[----:B------:R-:W-:-:S13]  /*0130*/  FSETP.GEU.AND P0, PT, R4, 1.175494350822287508e-38, PT ;  /* 0x008000000400780b */ /* 0x000fda0003f0e000 */
[----:B------:R-:W-:-:S04]  /*0140*/  @!P0 FMUL R4, R4, 8388608 ;  /* 0x4b00000004048820 */ /* 0x000fc80000400000 */
[C---:B------:R-:W-:Y:S01]  /*0150*/  VIADD R2, R4.reuse, 0xc0d55555 ;  /* 0xc0d5555504027836 */ /* 0x040fe20000000000 */
[----:B------:R-:W-:-:S04]  /*0160*/  FSETP.NEU.AND P2, PT, R4, RZ, PT ;  /* 0x000000ff0400720b */ /* 0x000fc80003f4d000 */
[----:B------:R-:W-:-:S04]  /*0170*/  LOP3.LUT R5, R2, 0xff800000, RZ, 0xc0, !PT ;  /* 0xff80000002057812 */ /* 0x000fc800078ec0ff */
[-C--:B------:R-:W-:Y:S02]  /*0180*/  IADD3 R2, PT, PT, R4, -R5.reuse, RZ ;  /* 0x8000000504027210 */ /* 0x080fe40007ffe0ff */
[----:B------:R-:W-:-:S03]  /*0190*/  I2FP.F32.S32 R5, R5 ;  /* 0x0000000500057245 */ /* 0x000fc60000201400 */
[----:B------:R-:W-:-:S04]  /*01a0*/  FADD R7, R2, -1 ;  /* 0xbf80000002077421 */ /* 0x000fc80000000000 */
[----:B------:R-:W-:-:S04]  /*01b0*/  FFMA R2, R7, -R8, 0.14084610342979431152 ;  /* 0x3e1039f607027423 */ /* 0x000fc80000000808 */
[----:B------:R-:W-:-:S04]  /*01c0*/  FFMA R2, R7, R2, -0.12148627638816833496 ;  /* 0xbdf8cdcc07027423 */ /* 0x000fc80000000002 */
[----:B------:R-:W-:-:S04]  /*01d0*/  FFMA R2, R7, R2, 0.13980610668659210205 ;  /* 0x3e0f295507027423 */ /* 0x000fc80000000002 */
[----:B------:R-:W-:-:S04]  /*01e0*/  FFMA R2, R7, R2, -0.16684235632419586182 ;  /* 0xbe2ad8b907027423 */ /* 0x000fc80000000002 */
[----:B------:R-:W-:-:S04]  /*01f0*/  FFMA R2, R7, R2, 0.20012299716472625732 ;  /* 0x3e4ced0b07027423 */ /* 0x000fc80000000002 */
[----:B------:R-:W-:-:S04]  /*0200*/  FFMA R2, R7, R2, -0.24999669194221496582 ;  /* 0xbe7fff2207027423 */ /* 0x000fc80000000002 */
[----:B------:R-:W-:-:S04]  /*0210*/  FFMA R2, R7, R2, 0.33333182334899902344 ;  /* 0x3eaaaa7807027423 */ /* 0x000fc80000000002 */
[C---:B------:R-:W-:Y:S01]  /*0220*/  FFMA R8, R7.reuse, R2, -0.5 ;  /* 0xbf00000007087423 */ /* 0x040fe20000000002 */
[----:B------:R-:W-:Y:S02]  /*0230*/  FSEL R2, RZ, -23, P0 ;  /* 0xc1b80000ff027808 */ /* 0x000fe40000000000 */
[----:B------:R-:W-:Y:S01]  /*0240*/  ISETP.GT.U32.AND P0, PT, R4, 0x7f7fffff, PT ;  /* 0x7f7fffff0400780c */ /* 0x000fe20003f04070 */
[----:B------:R-:W-:Y:S02]  /*0250*/  FMUL R8, R7, R8 ;  /* 0x0000000807087220 */ /* 0x000fe40000400000 */
[----:B------:R-:W-:Y:S01]  /*0260*/  FFMA R5, R5, 1.1920928955078125e-07, R2 ;  /* 0x3400000005057823 */ /* 0x000fe20000000002 */
[----:B------:R-:W-:Y:S01]  /*0270*/  FFMA R2, R9, -R10, -6.0499726802353532944e-35 ;  /* 0x86a0d5fb09027423 */ /* 0x000fe2000000080a */
[----:B------:R-:W-:Y:S01]  /*0280*/  FFMA R8, R7, R8, R7 ;  /* 0x0000000807087223 */ /* 0x000fe20000000007 */
[----:B------:R-:W-:Y:S02]  /*0290*/  MOV R7, 0x7f800000 ;  /* 0x7f80000000077802 */ /* 0x000fe40000000f00 */
[----:B------:R-:W-:Y:S01]  /*02a0*/  FFMA R17, R2, R3, RZ ;  /* 0x0000000302117223 */ /* 0x000fe200000000ff */
[----:B------:R-:W-:-:S04]  /*02b0*/  FFMA R14, R5, 0.69314718246459960938, R8 ;  /* 0x3f317218050e7823 */ /* 0x000fc80000000008 */
[----:B------:R-:W-:Y:S01]  /*02c0*/  @P0 FFMA R14, R4, R7, +INF ;  /* 0x7f800000040e0423 */ /* 0x000fe20000000007 */
[----:B------:R-:W-:-:S04]  /*02d0*/  FFMA R4, R17, 1.65290001633391831381e+34, R3 ;  /* 0x784bbc5411047823 */ /* 0x000fc80000000003 */
[----:B------:R-:W-:Y:S01]  /*02e0*/  FFMA R17, R2, R4, R17 ;  /* 0x0000000402117223 */ /* 0x000fe20000000011 */
[----:B------:R-:W-:Y:S01]  /*02f0*/  FSEL R14, R14, -INF , P2 ;  /* 0xff8000000e0e7808 */ /* 0x000fe20001000000 */
[----:B0-----:R-:W-:Y:S06]  /*0300*/  @!P1 BRA `(.L_x_1) ;  /* 0x0000000000149947 */ /* 0x001fec0003800000 */
[----:B------:R-:W0:Y:S01]  /*0310*/  LDC R3, c[0x0][0x394] ;  /* 0x0000e500ff037b82 */ /* 0x000e220000000800 */
[----:B------:R-:W-:Y:S01]  /*0320*/  IMAD.MOV.U32 R4, RZ, RZ, -0x7b443ac ;  /* 0xf84bbc54ff047424 */ /* 0x000fe200078e00ff */
[----:B------:R-:W-:-:S07]  /*0330*/  MOV R19, 0x350 ;  /* 0x0000035000137802 */ /* 0x000fce0000000f00 */
[----:B0-----:R-:W-:Y:S05]  /*0340*/  CALL.REL.NOINC `($__internal_0_$__cuda_sm3x_div_rn_noftz_f32_slowpath) ;  /* 0x0000002400447944 */ /* 0x001fea0003c00000 */
[----:B------:R-:W-:-:S07]  /*0350*/  MOV R17, R3 ;  /* 0x0000000300117202 */ /* 0x000fce0000000f00 */
.L_x_1:
[C---:B------:R-:W-:Y:S01]  /*0360*/  FMUL R3, |R14|.reuse, 16777216 ;  /* 0x4b8000000e037820 */ /* 0x040fe20000400200 */
[C---:B------:R-:W-:Y:S01]  /*0370*/  FSETP.GEU.AND P0, PT, |R14|.reuse, 1.175494350822287508e-38, PT ;  /* 0x008000000e00780b */ /* 0x040fe20003f0e200 */
[----:B------:R-:W0:Y:S01]  /*0380*/  LDC R18, c[0x0][0x3a4] ;  /* 0x0000e900ff127b82 */ /* 0x000e220000000800 */
[----:B------:R-:W-:Y:S01]  /*0390*/  UMOV UR5, 0x3de9cdc ;  /* 0x03de9cdc00057882 */ /* 0x000fe20000000000 */
[----:B------:R-:W1:Y:S01]  /*03a0*/  LDCU UR4, c[0x0][0x388] ;  /* 0x00007100ff0477ac */ /* 0x000e620008000800 */
[----:B------:R-:W-:Y:S01]  /*03b0*/  FSEL R3, R3, |R14|, !P0 ;  /* 0x4000000e03037208 */ /* 0x000fe20004000000 */
[----:B------:R-:W2:Y:S01]  /*03c0*/  FRND.FLOOR R12, R17 ;  /* 0x00000011000c7307 */ /* 0x000ea20000205000 */
[----:B------:R-:W-:Y:S01]  /*03d0*/  FSETP.GEU.AND P3, PT, R17, RZ, PT ;  /* 0x000000ff1100720b */ /* 0x000fe20003f6e000 */
[C---:B------:R-:W-:Y:S01]  /*03e0*/  FADD R16, R14.reuse, R14 ;  /* 0x0000000e0e107221 */ /* 0x040fe20000000000 */
[----:B------:R-:W-:Y:S02]  /*03f0*/  IADD3 R2, PT, PT, R3, -0x3f3504f3, RZ ;  /* 0xc0cafb0d03027810 */ /* 0x000fe40007ffe0ff */
[----:B------:R-:W-:-:S02]  /*0400*/  FSETP.NEU.AND P1, PT, R14, 1, PT ;  /* 0x3f8000000e00780b */ /* 0x000fc40003f2d000 */
[----:B------:R-:W-:Y:S02]  /*0410*/  LOP3.LUT R4, R2, 0xff800000, RZ, 0xc0, !PT ;  /* 0xff80000002047812 */ /* 0x000fe400078ec0ff */
[----:B------:R-:W-:Y:S02]  /*0420*/  FSEL R2, RZ, -24, P0 ;  /* 0xc1c00000ff027808 */ /* 0x000fe40000000000 */
[----:B------:R-:W-:Y:S01]  /*0430*/  FSETP.EQ.OR P1, PT, R17, RZ, !P1 ;  /* 0x000000ff1100720b */ /* 0x000fe20004f22400 */
[----:B------:R-:W-:Y:S02]  /*0440*/  IMAD.IADD R3, R3, 0x1, -R4 ;  /* 0x0000000103037824 */ /* 0x000fe400078e0a04 */
[----:B------:R-:W-:Y:S02]  /*0450*/  @!P3 LOP3.LUT R16, R16, 0x7f800000, RZ, 0x3c, !PT ;  /* 0x7f8000001010b812 */ /* 0x000fe400078e3cff */
[C---:B------:R-:W-:Y:S01]  /*0460*/  FADD R7, R3.reuse, 1 ;  /* 0x3f80000003077421 */ /* 0x040fe20000000000 */
[----:B------:R-:W-:Y:S01]  /*0470*/  FADD R5, R3, -1 ;  /* 0xbf80000003057421 */ /* 0x000fe20000000000 */
[----:B------:R-:W-:Y:S01]  /*0480*/  I2FP.F32.S32 R3, R4 ;  /* 0x0000000400037245 */ /* 0x000fe20000201400 */
[----:B-1----:R-:W-:Y:S01]  /*0490*/  UISETP.GE.AND UP0, UPT, UR4, 0x1, UPT ;  /* 0x000000010400788c */ /* 0x002fe2000bf06270 */
[----:B--2---:R-:W-:Y:S01]  /*04a0*/  FSETP.NEU.AND P5, PT, R17, R12, PT ;  /* 0x0000000c1100720b */ /* 0x004fe20003fad000 */
[----:B------:R-:W-:Y:S01]  /*04b0*/  FADD R8, R5, R5 ;  /* 0x0000000505087221 */ /* 0x000fe20000000000 */
[----:B------:R-:W1:Y:S01]  /*04c0*/  MUFU.RCP R7, R7 ;  /* 0x0000000700077308 */ /* 0x000e620000001000 */
[----:B------:R-:W-:Y:S01]  /*04d0*/  FFMA R2, R3, 1.1920928955078125e-07, R2 ;  /* 0x3400000003027823 */ /* 0x000fe20000000002 */
[----:B------:R-:W-:-:S04]  /*04e0*/  FSETP.NEU.AND P3, PT, |R17|, +INF , PT ;  /* 0x7f8000001100780b */ /* 0x000fc80003f6d200 */
[----:B------:R-:W-:Y:S01]  /*04f0*/  FSETP.EQ.AND P3, PT, R14, -1, !P3 ;  /* 0xbf8000000e00780b */ /* 0x000fe20005f62000 */
[----:B-1----:R-:W-:Y:S01]  /*0500*/  FMUL R9, R7, R8 ;  /* 0x0000000807097220 */ /* 0x002fe20000400000 */
[----:B------:R-:W-:-:S03]  /*0510*/  MOV R8, 0x3a2c32e4 ;  /* 0x3a2c32e400087802 */ /* 0x000fc60000000f00 */
[----:B------:R-:W-:Y:S01]  /*0520*/  FADD R4, R5, -R9 ;  /* 0x8000000905047221 */ /* 0x000fe20000000000 */
[CC--:B------:R-:W-:Y:S01]  /*0530*/  FMUL R3, R9.reuse, R9.reuse ;  /* 0x0000000909037220 */ /* 0x0c0fe20000400000 */
[----:B------:R-:W-:Y:S02]  /*0540*/  FFMA R11, R9, 1.4426950216293334961, R2 ;  /* 0x3fb8aa3b090b7823 */ /* 0x000fe40000000002 */
[----:B------:R-:W-:Y:S01]  /*0550*/  FADD R4, R4, R4 ;  /* 0x0000000404047221 */ /* 0x000fe20000000000 */
[----:B------:R-:W-:Y:S01]  /*0560*/  FFMA R8, R3, R8, 0.0032181653659790754318 ;  /* 0x3b52e7db03087423 */ /* 0x000fe20000000008 */
[----:B------:R-:W-:Y:S02]  /*0570*/  FADD R2, R2, -R11 ;  /* 0x8000000b02027221 */ /* 0x000fe40000000000 */
[----:B------:R-:W-:Y:S01]  /*0580*/  FFMA R4, R5, -R9, R4 ;  /* 0x8000000905047223 */ /* 0x000fe20000000004 */
[----:B------:R-:W-:Y:S01]  /*0590*/  FFMA R8, R3, R8, 0.018033718690276145935 ;  /* 0x3c93bb7303087423 */ /* 0x000fe20000000008 */
[----:B------:R-:W-:-:S02]  /*05a0*/  FFMA R5, R9, 1.4426950216293334961, R2 ;  /* 0x3fb8aa3b09057823 */ /* 0x000fc40000000002 */
[----:B------:R-:W-:Y:S01]  /*05b0*/  FMUL R4, R7, R4 ;  /* 0x0000000407047220 */ /* 0x000fe20000400000 */
[C---:B------:R-:W-:Y:S01]  /*05c0*/  FFMA R8, R3.reuse, R8, 0.12022458761930465698 ;  /* 0x3df6384f03087423 */ /* 0x040fe20000000008 */
[----:B------:R-:W-:Y:S02]  /*05d0*/  MOV R7, 0x391fcb8e ;  /* 0x391fcb8e00077802 */ /* 0x000fe40000000f00 */
[----:B------:R-:W-:Y:S01]  /*05e0*/  FFMA R2, R4, 1.4426950216293334961, R5 ;  /* 0x3fb8aa3b04027823 */ /* 0x000fe20000000005 */
[----:B------:R-:W-:-:S03]  /*05f0*/  FMUL R8, R3, R8 ;  /* 0x0000000803087220 */ /* 0x000fc60000400000 */
[----:B------:R-:W-:Y:S01]  /*0600*/  FFMA R3, R9, 1.9251366722983220825e-08, R2 ;  /* 0x32a55e3409037823 */ /* 0x000fe20000000002 */
[----:B------:R-:W-:-:S04]  /*0610*/  FMUL R2, R8, 3 ;  /* 0x4040000008027820 */ /* 0x000fc80000400000 */
[----:B------:R-:W-:Y:S01]  /*0620*/  FFMA R3, R4, R2, R3 ;  /* 0x0000000204037223 */ /* 0x000fe20000000003 */
[----:B------:R-:W-:-:S03]  /*0630*/  FMUL R2, R17, 0.5 ;  /* 0x3f00000011027820 */ /* 0x000fc60000400000 */
[----:B------:R-:W-:Y:S02]  /*0640*/  FFMA R8, R9, R8, R3 ;  /* 0x0000000809087223 */ /* 0x000fe40000000003 */
[----:B0-----:R-:W-:Y:S02]  /*0650*/  MUFU.RCP R9, R18 ;  /* 0x0000001200097308 */ /* 0x001fe40000001000 */
[----:B------:R-:W-:-:S04]  /*0660*/  FADD R4, R11, R8 ;  /* 0x000000080b047221 */ /* 0x000fc80000000000 */
[CC--:B------:R-:W-:Y:S01]  /*0670*/  FMUL R3, R4.reuse, R17.reuse ;  /* 0x0000001104037220 */ /* 0x0c0fe20000400000 */
[----:B------:R-:W-:Y:S01]  /*0680*/  FADD R11, -R11, R4 ;  /* 0x000000040b0b7221 */ /* 0x000fe20000000100 */
[----:B------:R-:W0:Y:S02]  /*0690*/  FRND.TRUNC R2, R2 ;  /* 0x0000000200027307 */ /* 0x000e24000020d000 */
[-C--:B------:R-:W-:Y:S01]  /*06a0*/  FFMA R5, R4, R17.reuse, -R3 ;  /* 0x0000001104057223 */ /* 0x080fe20000000803 */
[----:B------:R-:W-:Y:S01]  /*06b0*/  FADD R8, R8, -R11 ;  /* 0x8000000b08087221 */ /* 0x000fe20000000000 */
[C---:B------:R-:W-:Y:S02]  /*06c0*/  FSETP.GT.AND P2, PT, |R3|.reuse, 152, PT ;  /* 0x431800000300780b */ /* 0x040fe40003f44200 */
[----:B------:R-:W-:Y:S01]  /*06d0*/  FSETP.GEU.AND P6, PT, R3, RZ, PT ;  /* 0x000000ff0300720b */ /* 0x000fe20003fce000 */
[----:B------:R-:W-:Y:S01]  /*06e0*/  FFMA R5, R8, R17, R5 ;  /* 0x0000001108057223 */ /* 0x000fe20000000005 */
[----:B------:R-:W1:Y:S01]  /*06f0*/  FRND R10, R3 ;  /* 0x00000003000a7307 */ /* 0x000e620000201000 */
[----:B0-----:R-:W-:-:S04]  /*0700*/  FADD R2, R2, R2 ;  /* 0x0000000202027221 */ /* 0x001fc80000000000 */
[----:B------:R-:W-:Y:S01]  /*0710*/  FADD R2, -R2, R17 ;  /* 0x0000001102027221 */ /* 0x000fe20000000100 */
[----:B-1----:R-:W-:Y:S01]  /*0720*/  FADD R4, R3, -R10 ;  /* 0x8000000a03047221 */ /* 0x002fe20000000000 */
[----:B------:R-:W-:-:S03]  /*0730*/  FSETP.GT.AND P0, PT, R10, RZ, PT ;  /* 0x000000ff0a00720b */ /* 0x000fc60003f04000 */
[----:B------:R-:W-:Y:S01]  /*0740*/  FADD R4, R5, R4 ;  /* 0x0000000405047221 */ /* 0x000fe20000000000 */
[----:B------:R-:W-:Y:S02]  /*0750*/  SEL R8, RZ, 0x83000000, P0 ;  /* 0x83000000ff087807 */ /* 0x000fe40000000000 */
[----:B------:R-:W-:Y:S01]  /*0760*/  FSETP.NEU.AND P0, PT, |R2|, 1, PT ;  /* 0x3f8000000200780b */ /* 0x000fe20003f0d200 */
[----:B------:R-:W-:Y:S02]  /*0770*/  FFMA R5, R4, R7, 0.0013391353422775864601 ;  /* 0x3aaf85ed04057423 */ /* 0x000fe40000000007 */
[----:B------:R-:W0:Y:S01]  /*0780*/  F2I.NTZ R7, R3 ;  /* 0x0000000300077305 */ /* 0x000e220000203100 */
[----:B------:R-:W-:Y:S02]  /*0790*/  VIADD R2, R8, 0x7f000000 ;  /* 0x7f00000008027836 */ /* 0x000fe40000000000 */
[----:B------:R-:W-:-:S04]  /*07a0*/  FFMA R5, R4, R5, 0.0096188392490148544312 ;  /* 0x3c1d985604057423 */ /* 0x000fc80000000005 */
[----:B------:R-:W-:-:S04]  /*07b0*/  FFMA R5, R4, R5, 0.055503588169813156128 ;  /* 0x3d6357bb04057423 */ /* 0x000fc80000000005 */
[----:B------:R-:W-:Y:S01]  /*07c0*/  FFMA R5, R4, R5, 0.24022644758224487305 ;  /* 0x3e75fdec04057423 */ /* 0x000fe20000000005 */
[----:B------:R-:W-:-:S03]  /*07d0*/  @P0 LOP3.LUT R16, R16, 0x7fffffff, RZ, 0xc0, !PT ;  /* 0x7fffffff10100812 */ /* 0x000fc600078ec0ff */
[----:B------:R-:W-:Y:S01]  /*07e0*/  FFMA R5, R4, R5, 0.69314718246459960938 ;  /* 0x3f31721804057423 */ /* 0x000fe20000000005 */
[----:B0-----:R-:W-:-:S03]  /*07f0*/  LEA R7, R7, -R8, 0x17 ;  /* 0x8000000807077211 */ /* 0x001fc600078eb8ff */
[----:B------:R-:W-:Y:S01]  /*0800*/  FFMA R5, R4, R5, 1 ;  /* 0x3f80000004057423 */ /* 0x000fe20000000005 */
[----:B------:R-:W-:-:S03]  /*0810*/  FFMA R4, R9, -R18, 1 ;  /* 0x3f80000009047423 */ /* 0x000fc60000000812 */
[----:B------:R-:W-:Y:S01]  /*0820*/  FMUL R2, R5, R2 ;  /* 0x0000000205027220 */ /* 0x000fe20000400000 */
[----:B------:R-:W-:-:S03]  /*0830*/  MOV R5, UR5 ;  /* 0x0000000500057c02 */ /* 0x000fc60008000f00 */
[----:B------:R-:W-:Y:S01]  /*0840*/  FMUL R15, R2, R7 ;  /* 0x00000007020f7220 */ /* 0x000fe20000400000 */
[----:B------:R0:W1:Y:S01]  /*0850*/  FCHK P4, -R5, R18 ;  /* 0x0000001205007302 */ /* 0x0000620000080100 */
[----:B------:R-:W-:Y:S01]  /*0860*/  FFMA R2, R9, R4, R9 ;  /* 0x0000000409027223 */ /* 0x000fe20000000009 */
[----:B------:R-:W-:Y:S02]  /*0870*/  @P2 FSEL R15, RZ, +INF , !P6 ;  /* 0x7f800000ff0f2808 */ /* 0x000fe40007000000 */
[----:B------:R-:W-:Y:S01]  /*0880*/  FSETP.NEU.AND P6, PT, |R14|, +INF , PT ;  /* 0x7f8000000e00780b */ /* 0x000fe20003fcd200 */
[----:B------:R-:W-:Y:S01]  /*0890*/  FFMA R3, R2, -1.3084000440452784845e-36, RZ ;  /* 0x83de9cdc02037823 */ /* 0x000fe200000000ff */
[----:B------:R-:W-:Y:S01]  /*08a0*/  FSETP.NAN.AND P2, PT, |R17|, |R17|, PT ;  /* 0x400000111100720b */ /* 0x000fe20003f48200 */
[C---:B------:R-:W-:Y:S01]  /*08b0*/  FADD R17, R14.reuse, R17 ;  /* 0x000000110e117221 */ /* 0x040fe20000000000 */
[C---:B------:R-:W-:Y:S01]  /*08c0*/  FSETP.EQ.OR P6, PT, R14.reuse, RZ, !P6 ;  /* 0x000000ff0e00720b */ /* 0x040fe200077c2400 */
[----:B------:R-:W-:Y:S01]  /*08d0*/  FFMA R4, R3, -R18, -1.3084000440452784845e-36 ;  /* 0x83de9cdc03047423 */ /* 0x000fe20000000812 */
[----:B------:R-:W-:-:S02]  /*08e0*/  FSETP.NAN.OR P2, PT, |R14|, |R14|, P2 ;  /* 0x4000000e0e00720b */ /* 0x000fc40001748600 */
[----:B0-----:R-:W-:Y:S01]  /*08f0*/  FSEL R18, R15, -R15, P0 ;  /* 0x8000000f0f127208 */ /* 0x001fe20000000000 */
[----:B------:R-:W-:Y:S01]  /*0900*/  FFMA R3, R2, R4, R3 ;  /* 0x0000000402037223 */ /* 0x000fe20000000003 */
[----:B------:R-:W-:Y:S02]  /*0910*/  P2R R23, PR, RZ, 0x40 ;  /* 0x00000040ff177803 */ /* 0x000fe40000000000 */
[----:B------:R-:W-:Y:S01]  /*0920*/  FSEL R18, R18, +QNAN , !P5 ;  /* 0x7fffffff12127808 */ /* 0x000fe20006800000 */
[----:B-1----:R-:W-:Y:S06]  /*0930*/  @!P4 BRA `(.L_x_2) ;  /* 0x000000000010c947 */ /* 0x002fec0003800000 */
[----:B------:R-:W0:Y:S01]  /*0940*/  LDC R4, c[0x0][0x3a4] ;  /* 0x0000e900ff047b82 */ /* 0x000e220000000800 */
[----:B------:R-:W-:Y:S01]  /*0950*/  IMAD.MOV.U32 R3, RZ, RZ, -0x7c216324 ;  /* 0x83de9cdcff037424 */ /* 0x000fe200078e00ff */
[----:B------:R-:W-:-:S07]  /*0960*/  MOV R19, 0x980 ;  /* 0x0000098000137802 */ /* 0x000fce0000000f00 */
[----:B0-----:R-:W-:Y:S05]  /*0970*/  CALL.REL.NOINC `($__internal_0_$__cuda_sm3x_div_rn_noftz_f32_slowpath) ;  /* 0x0000001c00b87944 */ /* 0x001fea0003c00000 */
.L_x_2:
[----:B------:R-:W-:Y:S01]  /*0980*/  HFMA2 R2, -RZ, RZ, 3.135204315185546875e-05, 5856 ;  /* 0x020e6db8ff027431 */ /* 0x000fe200000001ff */
[----:B------:R-:W-:Y:S01]  /*0990*/  MOV R5, 0x7ce610f1 ;  /* 0x7ce610f100057802 */ /* 0x000fe20000000f00 */
[----:B------:R-:W0:Y:S04]  /*09a0*/  FCHK P0, R3, 1.0464000100560566003e-37 ;  /* 0x020e6db803007902 */ /* 0x000e280000000000 */
[----:B------:R-:W-:-:S04]  /*09b0*/  FFMA R2, R5, -R2, 1 ;  /* 0x3f80000005027423 */ /* 0x000fc80000000802 */
[----:B------:R-:W-:-:S04]  /*09c0*/  FFMA R2, R2, R5, 9.55657512003067775195e+36 ;  /* 0x7ce610f102027423 */ /* 0x000fc80000000005 */
[----:B------:R-:W-:-:S04]  /*09d0*/  FFMA R4, R2, R3, RZ ;  /* 0x0000000302047223 */ /* 0x000fc800000000ff */
[----:B------:R-:W-:-:S04]  /*09e0*/  FFMA R5, R4, -1.0464000100560566003e-37, R3 ;  /* 0x820e6db804057823 */ /* 0x000fc80000000003 */
[----:B------:R-:W-:Y:S01]  /*09f0*/  FFMA R7, R2, R5, R4 ;  /* 0x0000000502077223 */ /* 0x000fe20000000004 */
[----:B0-----:R-:W-:Y:S06]  /*0a00*/  @!P0 BRA `(.L_x_3) ;  /* 0x0000000000108947 */ /* 0x001fec0003800000 */
[----:B------:R-:W-:Y:S01]  /*0a10*/  IMAD.MOV.U32 R4, RZ, RZ, 0x20e6db8 ;  /* 0x020e6db8ff047424 */ /* 0x000fe200078e00ff */
[----:B------:R-:W-:-:S07]  /*0a20*/  MOV R19, 0xa40 ;  /* 0x00000a4000137802 */ /* 0x000fce0000000f00 */
[----:B------:R-:W-:Y:S05]  /*0a30*/  CALL.REL.NOINC `($__internal_0_$__cuda_sm3x_div_rn_noftz_f32_slowpath) ;  /* 0x0000001c00887944 */ /* 0x000fea0003c00000 */
[----:B------:R-:W-:-:S07]  /*0a40*/  MOV R7, R3 ;  /* 0x0000000300077202 */ /* 0x000fce0000000f00 */
.L_x_3:
[----:B------:R-:W0:Y:S01]  /*0a50*/  LDC R4, c[0x0][0x3b0] ;  /* 0x0000ec00ff047b82 */ /* 0x000e220000000800 */
[----:B------:R-:W1:Y:S01]  /*0a60*/  LDCU UR4, c[0x0][0x3a8] ;  /* 0x00007500ff0477ac */ /* 0x000e620008000800 */
[----:B------:R-:W-:Y:S01]  /*0a70*/  MOV R3, 0x7f800000 ;  /* 0x7f80000000037802 */ /* 0x000fe20000000f00 */
[----:B------:R-:W-:-:S04]  /*0a80*/  IMAD.MOV.U32 R2, RZ, RZ, 0x5b ;  /* 0x0000005bff027424 */ /* 0x000fc800078e00ff */
[----:B------:R-:W-:-:S04]  /*0a90*/  FFMA R2, R3, -R2, 1 ;  /* 0x3f80000003027423 */ /* 0x000fc80000000802 */
[----:B------:R-:W-:Y:S01]  /*0aa0*/  FFMA R2, R2, R3, +INF ;  /* 0x7f80000002027423 */ /* 0x000fe20000000003 */
[----:B-1----:R-:W-:-:S05]  /*0ab0*/  FADD R7, R7, -UR4 ;  /* 0x8000000407077e21 */ /* 0x002fca0008000000 */
[----:B------:R-:W-:Y:S01]  /*0ac0*/  SHF.R.U32.HI R9, RZ, 0x17, R7 ;  /* 0x00000017ff097819 */ /* 0x000fe20000011607 */
[----:B0-----:R-:W0:Y:S01]  /*0ad0*/  FCHK P0, R4, 1.2751816025355835345e-43 ;  /* 0x0000005b04007902 */ /* 0x001e220000000000 */
[C---:B------:R-:W-:Y:S01]  /*0ae0*/  FFMA R5, R2.reuse, R4, RZ ;  /* 0x0000000402057223 */ /* 0x040fe200000000ff */
[----:B------:R-:W-:Y:S02]  /*0af0*/  SHF.L.U32 R8, R7, 0x8, RZ ;  /* 0x0000000807087819 */ /* 0x000fe400000006ff */
[----:B------:R-:W-:Y:S01]  /*0b00*/  LOP3.LUT R3, R9, 0xe0, RZ, 0xc0, !PT ;  /* 0x000000e009037812 */ /* 0x000fe200078ec0ff */
[----:B------:R-:W-:Y:S01]  /*0b10*/  FFMA R10, R5, -1.2751816025355835345e-43, R4 ;  /* 0x8000005b050a7823 */ /* 0x000fe20000000004 */
[----:B------:R-:W-:Y:S02]  /*0b20*/  LOP3.LUT R9, R9, 0x1f, RZ, 0xc0, !PT ;  /* 0x0000001f09097812 */ /* 0x000fe400078ec0ff */
[----:B------:R-:W-:Y:S01]  /*0b30*/  IADD3 R3, PT, PT, R3, -0x80, RZ ;  /* 0xffffff8003037810 */ /* 0x000fe20007ffe0ff */
[----:B------:R-:W-:Y:S01]  /*0b40*/  FFMA R10, R2, R10, R5 ;  /* 0x0000000a020a7223 */ /* 0x000fe20000000005 */
[----:B------:R-:W-:-:S02]  /*0b50*/  LOP3.LUT R8, R8, 0x80000000, RZ, 0xfc, !PT ;  /* 0x8000000008087812 */ /* 0x000fc400078efcff */
[----:B------:R-:W-:-:S05]  /*0b60*/  SHF.R.U32.HI R3, RZ, 0x5, R3 ;  /* 0x00000005ff037819 */ /* 0x000fca0000011603 */
[----:B------:R-:W-:Y:S01]  /*0b70*/  IMAD.MOV R2, RZ, RZ, -R3 ;  /* 0x000000ffff027224 */ /* 0x000fe200078e0a03 */
[----:B0-----:R-:W-:Y:S06]  /*0b80*/  @!P0 BRA `(.L_x_4) ;  /* 0x0000000000148947 */ /* 0x001fec0003800000 */
[----:B------:R-:W0:Y:S01]  /*0b90*/  LDC R3, c[0x0][0x3b0] ;  /* 0x0000ec00ff037b82 */ /* 0x000e220000000800 */
[----:B------:R-:W-:Y:S01]  /*0ba0*/  HFMA2 R4, -RZ, RZ, 0, 5.424022674560546875e-06 ;  /* 0x0000005bff047431 */ /* 0x000fe200000001ff */
[----:B------:R-:W-:-:S07]  /*0bb0*/  MOV R19, 0xbd0 ;  /* 0x00000bd000137802 */ /* 0x000fce0000000f00 */
[----:B0-----:R-:W-:Y:S05]  /*0bc0*/  CALL.REL.NOINC `($__internal_0_$__cuda_sm3x_div_rn_noftz_f32_slowpath) ;  /* 0x0000001c00247944 */ /* 0x001fea0003c00000 */
[----:B------:R-:W-:-:S07]  /*0bd0*/  MOV R10, R3 ;  /* 0x00000003000a7202 */ /* 0x000fce0000000f00 */
.L_x_4:
[----:B------:R-:W0:Y:S01]  /*0be0*/  LDC R11, c[0x0][0x3b4] ;  /* 0x0000ed00ff0b7b82 */ /* 0x000e220000000800 */
[----:B------:R-:W-:Y:S02]  /*0bf0*/  UMOV UR4, 0x5c3421e ;  /* 0x05c3421e00047882 */ /* 0x000fe40000000000 */
[----:B------:R-:W-:Y:S01]  /*0c00*/  IMAD.U32 R12, RZ, RZ, UR4 ;  /* 0x00000004ff0c7e24 */ /* 0x000fe2000f8e00ff */
[----:B0-----:R-:W0:Y:S08]  /*0c10*/  MUFU.RCP R3, R11 ;  /* 0x0000000b00037308 */ /* 0x001e300000001000 */
[----:B------:R-:W1:Y:S01]  /*0c20*/  FCHK P0, -R12, R11 ;  /* 0x0000000b0c007302 */ /* 0x000e620000000100 */
[----:B0-----:R-:W-:-:S04]  /*0c30*/  FFMA R4, R3, -R11, 1 ;  /* 0x3f80000003047423 */ /* 0x001fc8000000080b */
[----:B------:R-:W-:-:S04]  /*0c40*/  FFMA R3, R3, R4, R3 ;  /* 0x0000000403037223 */ /* 0x000fc80000000003 */
[----:B------:R-:W-:-:S04]  /*0c50*/  FFMA R4, R3, -1.8361999491702218863e-35, RZ ;  /* 0x85c3421e03047823 */ /* 0x000fc800000000ff */
[----:B------:R-:W-:-:S04]  /*0c60*/  FFMA R5, R4, -R11, -1.8361999491702218863e-35 ;  /* 0x85c3421e04057423 */ /* 0x000fc8000000080b */
[----:B------:R-:W-:Y:S01]  /*0c70*/  FFMA R3, R3, R5, R4 ;  /* 0x0000000503037223 */ /* 0x000fe20000000004 */
[----:B-1----:R-:W-:Y:S06]  /*0c80*/  @!P0 BRA `(.L_x_5) ;  /* 0x0000000000108947 */ /* 0x002fec0003800000 */
[----:B------:R-:W0:Y:S01]  /*0c90*/  LDC R4, c[0x0][0x3b4] ;  /* 0x0000ed00ff047b82 */ /* 0x000e220000000800 */
[----:B------:R-:W-:Y:S01]  /*0ca0*/  HFMA2 R3, -RZ, RZ, -8.7916851043701171875e-05, 3.05859375 ;  /* 0x85c3421eff037431 */ /* 0x000fe200000001ff */
[----:B------:R-:W-:-:S07]  /*0cb0*/  MOV R19, 0xcd0 ;  /* 0x00000cd000137802 */ /* 0x000fce0000000f00 */
[----:B0-----:R-:W-:Y:S05]  /*0cc0*/  CALL.REL.NOINC `($__internal_0_$__cuda_sm3x_div_rn_noftz_f32_slowpath) ;  /* 0x0000001800e47944 */ /* 0x001fea0003c00000 */
.L_x_5:
[----:B------:R-:W0:Y:S01]  /*0cd0*/  LDC.64 R12, c[0x0][0x3c0] ;  /* 0x0000f000ff0c7b82 */ /* 0x000e220000000a00 */
[----:B------:R-:W-:-:S04]  /*0ce0*/  FADD R3, |R3|, 1.5143000693189874874e-36 ;  /* 0x0400d28903037421 */ /* 0x000fc80000000200 */
[----:B------:R-:W-:-:S03]  /*0cf0*/  FADD R3, R3, 1.2128000164423882875e-20 ;  /* 0x1e65176903037421 */ /* 0x000fc60000000000 */
[----:B------:R-:W1:Y:S01]  /*0d00*/  LDC.64 R4, c[0x0][0x3b8] ;  /* 0x0000ee00ff047b82 */ /* 0x000e620000000a00 */
[----:B------:R-:W-:Y:S01]  /*0d10*/  FMUL.M4 R3, R3, R10 ;  /* 0x0000000a03037220 */ /* 0x000fe20000600000 */
[----:B0-----:R-:W-:-:S04]  /*0d20*/  FADD R12, R12, 1.94340001216716864965e+29 ;  /* 0x701cfc920c0c7421 */ /* 0x001fc80000000000 */
[----:B------:R-:W-:Y:S01]  /*0d30*/  FADD R12, R12, -R13 ;  /* 0x8000000d0c0c7221 */ /* 0x000fe20000000000 */
[----:B-1----:R-:W-:Y:S01]  /*0d40*/  FADD R11, R5, 1.0084000242952293657e-35 ;  /* 0x05567685050b7421 */ /* 0x002fe20000000000 */
[----:B------:R-:W-:-:S04]  /*0d50*/  FMUL R5, R3, 1 ;  /* 0x3f80000003057820 */ /* 0x000fc80000400000 */
[----:B------:R-:W0:Y:S01]  /*0d60*/  FRND.FLOOR R12, R12 ;  /* 0x0000000c000c7307 */ /* 0x000e220000205000 */
[----:B------:R-:W-:-:S04]  /*0d70*/  FMUL R5, R5, 1 ;  /* 0x3f80000005057820 */ /* 0x000fc80000400000 */
[----:B------:R-:W-:-:S03]  /*0d80*/  FMUL R5, R5, 1 ;  /* 0x3f80000005057820 */ /* 0x000fc60000400000 */
[----:B------:R-:W1:Y:S08]  /*0d90*/  FRND.CEIL R11, R11 ;  /* 0x0000000b000b7307 */ /* 0x000e700000209000 */
[----:B0-----:R-:W0:Y:S01]  /*0da0*/  MUFU.RCP R13, R12 ;  /* 0x0000000c000d7308 */ /* 0x001e220000001000 */
[----:B-1----:R-:W-:Y:S01]  /*0db0*/  FMUL R3, R11, R4 ;  /* 0x000000040b037220 */ /* 0x002fe20000400000 */
[----:B------:R-:W-:-:S06]  /*0dc0*/  FADD R11, -R5, -1.7167999744415283203 ;  /* 0xbfdbc01a050b7421 */ /* 0x000fcc0000000100 */
[----:B------:R-:W1:Y:S01]  /*0dd0*/  FCHK P0, R3, R12 ;  /* 0x0000000c03007302 */ /* 0x000e620000000000 */
[----:B0-----:R-:W-:-:S04]  /*0de0*/  FFMA R10, -R12, R13, 1 ;  /* 0x3f8000000c0a7423 */ /* 0x001fc8000000010d */
[----:B------:R-:W-:-:S04]  /*0df0*/  FFMA R10, R13, R10, R13 ;  /* 0x0000000a0d0a7223 */ /* 0x000fc8000000000d */
[----:B------:R-:W-:-:S04]  /*0e00*/  FFMA R13, R3, R10, RZ ;  /* 0x0000000a030d7223 */ /* 0x000fc800000000ff */
[----:B------:R-:W-:-:S04]  /*0e10*/  FFMA R4, -R12, R13, R3 ;  /* 0x0000000d0c047223 */ /* 0x000fc80000000103 */
[----:B------:R-:W-:Y:S01]  /*0e20*/  FFMA R13, R10, R4, R13 ;  /* 0x000000040a0d7223 */ /* 0x000fe2000000000d */
[----:B-1----:R-:W-:Y:S06]  /*0e30*/  @!P0 BRA `(.L_x_6) ;  /* 0x0000000000108947 */ /* 0x002fec0003800000 */
[----:B------:R-:W-:Y:S02]  /*0e40*/  MOV R4, R12 ;  /* 0x0000000c00047202 */ /* 0x000fe40000000f00 */
[----:B------:R-:W-:-:S07]  /*0e50*/  MOV R19, 0xe70 ;  /* 0x00000e7000137802 */ /* 0x000fce0000000f00 */
[----:B------:R-:W-:Y:S05]  /*0e60*/  CALL.REL.NOINC `($__internal_0_$__cuda_sm3x_div_rn_noftz_f32_slowpath) ;  /* 0x00000018007c7944 */ /* 0x000fea0003c00000 */
[----:B------:R-:W-:-:S07]  /*0e70*/  IMAD.MOV.U32 R13, RZ, RZ, R3 ;  /* 0x000000ffff0d7224 */ /* 0x000fce00078e0003 */
.L_x_6:
[----:B------:R-:W0:Y:S02]  /*0e80*/  LDC.64 R4, c[0x0][0x3d0] ;  /* 0x0000f400ff047b82 */ /* 0x000e240000000a00 */
[----:B0-----:R-:W0:Y:S08]  /*0e90*/  MUFU.RCP R10, R5 ;  /* 0x00000005000a7308 */ /* 0x001e300000001000 */
[----:B------:R-:W1:Y:S01]  /*0ea0*/  FCHK P0, R4, R5 ;  /* 0x0000000504007302 */ /* 0x000e620000000000 */
[----:B0-----:R-:W-:-:S04]  /*0eb0*/  FFMA R3, R10, -R5, 1 ;  /* 0x3f8000000a037423 */ /* 0x001fc80000000805 */
[----:B------:R-:W-:-:S04]  /*0ec0*/  FFMA R3, R10, R3, R10 ;  /* 0x000000030a037223 */ /* 0x000fc8000000000a */
[----:B------:R-:W-:-:S04]  /*0ed0*/  FFMA R19, R3, R4, RZ ;  /* 0x0000000403137223 */ /* 0x000fc800000000ff */
[----:B------:R-:W-:-:S04]  /*0ee0*/  FFMA R10, R19, -R5, R4 ;  /* 0x80000005130a7223 */ /* 0x000fc80000000004 */
[----:B------:R-:W-:Y:S01]  /*0ef0*/  FFMA R10, R3, R10, R19 ;  /* 0x0000000a030a7223 */ /* 0x000fe20000000013 */
[----:B-1----:R-:W-:Y:S06]  /*0f00*/  @!P0 BRA `(.L_x_7) ;  /* 0x0000000000148947 */ /* 0x002fec0003800000 */
[----:B------:R-:W0:Y:S01]  /*0f10*/  LDC R3, c[0x0][0x3d0] ;  /* 0x0000f400ff037b82 */ /* 0x000e220000000800 */
[----:B------:R-:W-:-:S07]  /*0f20*/  MOV R19, 0xf50 ;  /* 0x00000f5000137802 */ /* 0x000fce0000000f00 */
[----:B------:R-:W1:Y:S02]  /*0f30*/  LDC R4, c[0x0][0x3d4] ;  /* 0x0000f500ff047b82 */ /* 0x000e640000000800 */
[----:B01----:R-:W-:Y:S05]  /*0f40*/  CALL.REL.NOINC `($__internal_0_$__cuda_sm3x_div_rn_noftz_f32_slowpath) ;  /* 0x0000001800447944 */ /* 0x003fea0003c00000 */
[----:B------:R-:W-:-:S07]  /*0f50*/  MOV R10, R3 ;  /* 0x00000003000a7202 */ /* 0x000fce0000000f00 */
.L_x_7:
[----:B------:R-:W0:Y:S01]  /*0f60*/  LDC.64 R20, c[0x0][0x3d8] ;  /* 0x0000f600ff147b82 */ /* 0x000e220000000a00 */
[----:B------:R-:W-:Y:S02]  /*0f70*/  HFMA2 R12, -RZ, RZ, 0.890625, -0.00056934356689453125 ;  /* 0x3b2090aaff0c7431 */ /* 0x000fe400000001ff */
[----:B------:R-:W-:Y:S01]  /*0f80*/  IMAD.MOV.U32 R19, RZ, RZ, 0x3f6ee581 ;  /* 0x3f6ee581ff137424 */ /* 0x000fe200078e00ff */
[----:B------:R-:W-:-:S04]  /*0f90*/  UMOV UR4, 0xe ;  /* 0x0000000e00047882 */ /* 0x000fc80000000000 */
[----:B------:R-:W0:Y:S02]  /*0fa0*/  LDC.64 R4, c[0x0][0x3e0] ;  /* 0x0000f800ff047b82 */ /* 0x000e240000000a00 */
[----:B0-----:R-:W-:Y:S01]  /*0fb0*/  FFMA R3, R21, R4, -R5 ;  /* 0x0000000415037223 */ /* 0x001fe20000000805 */
[----:B------:R-:W-:-:S03]  /*0fc0*/  MOV R21, UR4 ;  /* 0x0000000400157c02 */ /* 0x000fc60008000f00 */
[----:B------:R-:W-:-:S04]  /*0fd0*/  FFMA R3, R20, 1.99409996057452025404e+36, R3 ;  /* 0x7bc0065c14037823 */ /* 0x000fc80000000003 */
[----:B------:R-:W0:Y:S01]  /*0fe0*/  MUFU.RCP R4, |R3| ;  /* 0x4000000300047308 */ /* 0x000e220000001000 */
[----:B------:R-:W-:-:S04]  /*0ff0*/  FSETP.GT.AND P0, PT, |R3|, 1, PT ;  /* 0x3f8000000300780b */ /* 0x000fc80003f04200 */
[----:B0-----:R-:W-:-:S05]  /*1000*/  FSEL R4, R4, |R3|, P0 ;  /* 0x4000000304047208 */ /* 0x001fca0000000000 */
[----:B------:R-:W-:-:S04]  /*1010*/  FMUL R5, R4, R4 ;  /* 0x0000000404057220 */ /* 0x000fc80000400000 */
[----:B------:R-:W-:-:S04]  /*1020*/  FFMA R12, R5, R12, -0.014396979473531246185 ;  /* 0xbc6be14f050c7423 */ /* 0x000fc8000000000c */
[----:B------:R-:W-:-:S04]  /*1030*/  FFMA R12, R5, R12, 0.039849750697612762451 ;  /* 0x3d23397e050c7423 */ /* 0x000fc8000000000c */
[----:B------:R-:W-:-:S04]  /*1040*/  FFMA R12, R5, R12, -0.072529748082160949707 ;  /* 0xbd948a7a050c7423 */ /* 0x000fc8000000000c */
[----:B------:R-:W-:-:S04]  /*1050*/  FFMA R12, R5, R12, 0.10518480092287063599 ;  /* 0x3dd76b21050c7423 */ /* 0x000fc8000000000c */
[----:B------:R-:W-:-:S04]  /*1060*/  FFMA R12, R5, R12, -0.14171802997589111328 ;  /* 0xbe111e88050c7423 */ /* 0x000fc8000000000c */
[----:B------:R-:W-:-:S04]  /*1070*/  FFMA R12, R5, R12, 0.19988775253295898438 ;  /* 0x3e4caf60050c7423 */ /* 0x000fc8000000000c */
[----:B------:R-:W-:-:S04]  /*1080*/  FFMA R12, R5, R12, -0.33332940936088562012 ;  /* 0xbeaaaa27050c7423 */ /* 0x000fc8000000000c */
[----:B------:R-:W-:-:S04]  /*1090*/  FMUL R5, R5, R12 ;  /* 0x0000000c05057220 */ /* 0x000fc80000400000 */
[----:B------:R-:W-:-:S04]  /*10a0*/  FFMA R4, R4, R5, R4 ;  /* 0x0000000504047223 */ /* 0x000fc80000000004 */
[----:B------:R-:W-:Y:S01]  /*10b0*/  @P0 FFMA R4, R19, 1.6832555532455444336, -R4 ;  /* 0x3fd774eb13040823 */ /* 0x000fe20000000804 */
[----:B------:R-:W-:Y:S01]  /*10c0*/  FSETP.NAN.AND P0, PT, |R3|, |R3|, PT ;  /* 0x400000030300720b */ /* 0x000fe20003f08200 */
[----:B------:R-:W0:Y:S03]  /*10d0*/  LDC R19, c[0x0][0x3cc] ;  /* 0x0000f300ff137b82 */ /* 0x000e260000000800 */
[----:B------:R-:W-:-:S04]  /*10e0*/  LOP3.LUT R3, R4, 0x80000000, R3, 0xb8, !PT ;  /* 0x8000000004037812 */ /* 0x000fc800078eb803 */
[----:B------:R-:W-:-:S04]  /*10f0*/  FSEL R4, R3, R4, !P0 ;  /* 0x0000000403047208 */ /* 0x000fc80004000000 */
[----:B------:R-:W1:Y:S08]  /*1100*/  MUFU.RCP R3, R4 ;  /* 0x0000000400037308 */ /* 0x000e700000001000 */
[----:B------:R-:W2:Y:S01]  /*1110*/  FCHK P0, R21, R4 ;  /* 0x0000000415007302 */ /* 0x000ea20000000000 */
[----:B-1----:R-:W-:-:S04]  /*1120*/  FFMA R12, -R4, R3, 1 ;  /* 0x3f800000040c7423 */ /* 0x002fc80000000103 */
[----:B------:R-:W-:Y:S01]  /*1130*/  FFMA R3, R3, R12, R3 ;  /* 0x0000000c03037223 */ /* 0x000fe20000000003 */
[----:B0-----:R-:W-:-:S03]  /*1140*/  FADD R12, -R19, 1.1210387714598536567e-44 ;  /* 0x00000008130c7421 */ /* 0x001fc60000000100 */
[----:B------:R-:W-:-:S04]  /*1150*/  FFMA R5, R3, 1.9618178500547438993e-44, RZ ;  /* 0x0000000e03057823 */ /* 0x000fc800000000ff */
[----:B------:R-:W-:-:S04]  /*1160*/  FFMA R20, -R4, R5, 1.9618178500547438993e-44 ;  /* 0x0000000e04147423 */ /* 0x000fc80000000105 */
[----:B------:R-:W-:Y:S01]  /*1170*/  FFMA R3, R3, R20, R5 ;  /* 0x0000001403037223 */ /* 0x000fe20000000005 */
[----:B--2---:R-:W-:Y:S06]  /*1180*/  @!P0 BRA `(.L_x_8) ;  /* 0x00000000000c8947 */ /* 0x004fec0003800000 */
[----:B------:R-:W-:Y:S02]  /*1190*/  MOV R3, 0xe ;  /* 0x0000000e00037802 */ /* 0x000fe40000000f00 */
[----:B------:R-:W-:-:S07]  /*11a0*/  MOV R19, 0x11c0 ;  /* 0x000011c000137802 */ /* 0x000fce0000000f00 */
[----:B------:R-:W-:Y:S05]  /*11b0*/  CALL.REL.NOINC `($__internal_0_$__cuda_sm3x_div_rn_noftz_f32_slowpath) ;  /* 0x0000001400a87944 */ /* 0x000fea0003c00000 */
.L_x_8:
[----:B------:R-:W-:Y:S01]  /*11c0*/  FADD R3, R3, R10 ;  /* 0x0000000a03037221 */ /* 0x000fe20000000000 */
[----:B------:R-:W-:Y:S01]  /*11d0*/  IMAD.MOV.U32 R10, RZ, RZ, 0x3b2090aa ;  /* 0x3b2090aaff0a7424 */ /* 0x000fe200078e00ff */
[----:B------:R-:W-:Y:S01]  /*11e0*/  MOV R19, 0x3f6ee581 ;  /* 0x3f6ee58100137802 */ /* 0x000fe20000000f00 */
[----:B------:R-:W0:Y:S01]  /*11f0*/  LDCU UR4, c[0x0][0x3c8] ;  /* 0x00007900ff0477ac */ /* 0x000e220008000800 */
[----:B------:R-:W1:Y:S01]  /*1200*/  MUFU.RCP R4, |R3| ;  /* 0x4000000300047308 */ /* 0x000e620000001000 */
[----:B------:R-:W-:-:S04]  /*1210*/  FSETP.GT.AND P0, PT, |R3|, 1, PT ;  /* 0x3f8000000300780b */ /* 0x000fc80003f04200 */
[----:B-1----:R-:W-:-:S05]  /*1220*/  FSEL R4, R4, |R3|, P0 ;  /* 0x4000000304047208 */ /* 0x002fca0000000000 */
        /* <DEDUP_REMOVED lines=11> */
[----:B------:R-:W-:Y:S02]  /*12e0*/  FSETP.NAN.AND P0, PT, |R3|, |R3|, PT ;  /* 0x400000030300720b */ /* 0x000fe40003f08200 */
[----:B0-----:R-:W-:Y:S02]  /*12f0*/  MOV R19, UR4 ;  /* 0x0000000400137c02 */ /* 0x001fe40008000f00 */
[----:B------:R-:W-:-:S04]  /*1300*/  LOP3.LUT R3, R4, 0x80000000, R3, 0xb8, !PT ;  /* 0x8000000004037812 */ /* 0x000fc800078eb803 */
[----:B------:R-:W-:-:S05]  /*1310*/  FSEL R3, R3, R4, !P0 ;  /* 0x0000000403037208 */ /* 0x000fca0004000000 */
[----:B------:R-:W-:-:S04]  /*1320*/  FFMA R10, R3, 1.6235999530770945515e-15, R12 ;  /* 0x26e9fc44030a7823 */ /* 0x000fc8000000000c */
[----:B------:R-:W0:Y:S08]  /*1330*/  MUFU.RCP R3, R10 ;  /* 0x0000000a00037308 */ /* 0x000e300000001000 */
[----:B------:R-:W1:Y:S01]  /*1340*/  FCHK P0, R19, R10 ;  /* 0x0000000a13007302 */ /* 0x000e620000000000 */
[----:B0-----:R-:W-:-:S04]  /*1350*/  FFMA R4, -R10, R3, 1 ;  /* 0x3f8000000a047423 */ /* 0x001fc80000000103 */
[----:B------:R-:W-:-:S04]  /*1360*/  FFMA R3, R3, R4, R3 ;  /* 0x0000000403037223 */ /* 0x000fc80000000003 */
[----:B------:R-:W-:-:S04]  /*1370*/  FFMA R12, R3, UR4, RZ ;  /* 0x00000004030c7c23 */ /* 0x000fc800080000ff */
[----:B------:R-:W-:-:S04]  /*1380*/  FFMA R5, -R10, R12, UR4 ;  /* 0x000000040a057e23 */ /* 0x000fc8000800010c */
[----:B------:R-:W-:Y:S01]  /*1390*/  FFMA R12, R3, R5, R12 ;  /* 0x00000005030c7223 */ /* 0x000fe2000000000c */
[----:B-1----:R-:W-:Y:S06]  /*13a0*/  @!P0 BRA `(.L_x_9) ;  /* 0x0000000000148947 */ /* 0x002fec0003800000 */
[----:B------:R-:W0:Y:S01]  /*13b0*/  LDC R3, c[0x0][0x3c8] ;  /* 0x0000f200ff037b82 */ /* 0x000e220000000800 */
[----:B------:R-:W-:Y:S01]  /*13c0*/  IMAD.MOV.U32 R4, RZ, RZ, R10 ;  /* 0x000000ffff047224 */ /* 0x000fe200078e000a */
[----:B------:R-:W-:-:S07]  /*13d0*/  MOV R19, 0x13f0 ;  /* 0x000013f000137802 */ /* 0x000fce0000000f00 */
[----:B0-----:R-:W-:Y:S05]  /*13e0*/  CALL.REL.NOINC `($__internal_0_$__cuda_sm3x_div_rn_noftz_f32_slowpath) ;  /* 0x00000014001c7944 */ /* 0x001fea0003c00000 */
[----:B------:R-:W-:-:S07]  /*13f0*/  MOV R12, R3 ;  /* 0x00000003000c7202 */ /* 0x000fce0000000f00 */
.L_x_9:
[----:B------:R-:W0:Y:S02]  /*1400*/  LDC.64 R4, c[0x0][0x3e8] ;  /* 0x0000fa00ff047b82 */ /* 0x000e240000000a00 */
[----:B0-----:R-:W-:-:S04]  /*1410*/  FADD R3, R4, -1.9196000041257765822e-13 ;  /* 0xaa5820b404037421 */ /* 0x001fc80000000000 */
[----:B------:R-:W-:-:S04]  /*1420*/  FADD R10, R3, 18491 ;  /* 0x46907600030a7421 */ /* 0x000fc80000000000 */
[----:B------:R-:W-:Y:S01]  /*1430*/  FADD R10, R10, R5 ;  /* 0x000000050a0a7221 */ /* 0x000fe20000000000 */
[----:B------:R-:W-:Y:S06]  /*1440*/  BRA.U !UP0, `(.L_x_10) ;  /* 0x0000000d082c7547 */ /* 0x000fec000b800000 */
[C---:B------:R-:W-:Y:S01]  /*1450*/  FSETP.GEU.AND P0, PT, R14.reuse, RZ, PT ;  /* 0x000000ff0e00720b */ /* 0x040fe20003f0e000 */
[----:B------:R-:W-:Y:S01]  /*1460*/  UMOV UR4, 0x78562386 ;  /* 0x7856238600047882 */ /* 0x000fe20000000000 */
[----:B------:R-:W-:Y:S02]  /*1470*/  FSEL R16, R17, R16, P2 ;  /* 0x0000001011107208 */ /* 0x000fe40001000000 */
[----:B------:R-:W-:Y:S01]  /*1480*/  FSEL R15, R15, R18, P0 ;  /* 0x000000120f0f7208 */ /* 0x000fe20000000000 */
[----:B------:R-:W-:Y:S01]  /*1490*/  FMUL R18, RZ, R7 ;  /* 0x00000007ff127220 */ /* 0x000fe20000400000 */
[----:B------:R-:W-:Y:S02]  /*14a0*/  FSETP.NEU.AND P4, PT, |R14|, +INF , PT ;  /* 0x7f8000000e00780b */ /* 0x000fe40003f8d200 */
[----:B------:R-:W-:Y:S02]  /*14b0*/  FSEL R4, R16, 1, !P1 ;  /* 0x3f80000010047808 */ /* 0x000fe40004800000 */
[----:B------:R-:W-:-:S02]  /*14c0*/  FSEL R15, R15, 1, !P3 ;  /* 0x3f8000000f0f7808 */ /* 0x000fc40005800000 */
[----:B------:R-:W-:Y:S01]  /*14d0*/  FSETP.NEU.AND P0, PT, R14, RZ, PT ;  /* 0x000000ff0e00720b */ /* 0x000fe20003f0d000 */
[----:B------:R-:W-:Y:S01]  /*14e0*/  FMUL R14, R7, 0.63661974668502807617 ;  /* 0x3f22f983070e7820 */ /* 0x000fe20000400000 */
[C---:B------:R-:W-:Y:S02]  /*14f0*/  FSEL R15, R4.reuse, R15, !P4 ;  /* 0x0000000f040f7208 */ /* 0x040fe40006000000 */
[----:B------:R-:W-:Y:S02]  /*1500*/  MOV R5, UR4 ;  /* 0x0000000400057c02 */ /* 0x000fe40008000f00 */
[C---:B------:R-:W-:Y:S01]  /*1510*/  FSEL R15, R4.reuse, R15, !P0 ;  /* 0x0000000f040f7208 */ /* 0x040fe20004000000 */
[----:B------:R-:W-:Y:S01]  /*1520*/  F2I.NTZ R14, R14 ;  /* 0x0000000e000e7305 */ /* 0x000fe20000203100 */
[----:B------:R-:W-:Y:S02]  /*1530*/  IADD3 R17, PT, PT, -R9, 0x20, RZ ;  /* 0x0000002009117810 */ /* 0x000fe40007ffe1ff */
[----:B------:R-:W-:-:S02]  /*1540*/  @!P1 FSEL R4, R4, R15, P2 ;  /* 0x0000000f04049208 */ /* 0x000fc40001000000 */
[----:B------:R-:W-:-:S03]  /*1550*/  FSETP.GE.AND P1, PT, |R7|, 105615, PT ;  /* 0x47ce47800700780b */ /* 0x000fc60003f26200 */
[----:B------:R-:W0:Y:S08]  /*1560*/  MUFU.RCP R3, R4 ;  /* 0x0000000400037308 */ /* 0x000e300000001000 */
[----:B------:R-:W1:Y:S01]  /*1570*/  FCHK P0, R5, R4 ;  /* 0x0000000405007302 */ /* 0x000e620000000000 */
[----:B0-----:R-:W-:-:S04]  /*1580*/  FFMA R16, -R4, R3, 1 ;  /* 0x3f80000004107423 */ /* 0x001fc80000000103 */
[----:B------:R-:W-:-:S04]  /*1590*/  FFMA R3, R3, R16, R3 ;  /* 0x0000001003037223 */ /* 0x000fc80000000003 */
[----:B------:R-:W-:-:S04]  /*15a0*/  FFMA R16, R3, 1.73730004474430911311e+34, RZ ;  /* 0x7856238603107823 */ /* 0x000fc800000000ff */
[----:B------:R-:W-:-:S04]  /*15b0*/  FFMA R19, -R4, R16, 1.73730004474430911311e+34 ;  /* 0x7856238604137423 */ /* 0x000fc80000000110 */
[----:B------:R-:W-:Y:S01]  /*15c0*/  FFMA R19, R3, R19, R16 ;  /* 0x0000001303137223 */ /* 0x000fe20000000010 */
[----:B------:R-:W-:Y:S01]  /*15d0*/  IMAD.U32 R16, R2, 0x4, R1 ;  /* 0x0000000402107824 */ /* 0x000fe200078e0001 */
[----:B------:R-:W-:Y:S01]  /*15e0*/  I2FP.F32.S32 R2, R14 ;  /* 0x0000000e00027245 */ /* 0x000fe20000201400 */
[----:B-1----:R-:W-:Y:S06]  /*15f0*/  @!P0 BRA `(.L_x_11) ;  /* 0x0000000000108947 */ /* 0x002fec0003800000 */
[----:B------:R-:W-:Y:S01]  /*1600*/  HFMA2 R3, -RZ, RZ, 35520, 0.0146942138671875 ;  /* 0x78562386ff037431 */ /* 0x000fe200000001ff */
[----:B------:R-:W-:-:S07]  /*1610*/  MOV R19, 0x1630 ;  /* 0x0000163000137802 */ /* 0x000fce0000000f00 */
[----:B------:R-:W-:Y:S05]  /*1620*/  CALL.REL.NOINC `($__internal_0_$__cuda_sm3x_div_rn_noftz_f32_slowpath) ;  /* 0x00000010008c7944 */ /* 0x000fea0003c00000 */
[----:B------:R-:W-:-:S07]  /*1630*/  MOV R19, R3 ;  /* 0x0000000300137202 */ /* 0x000fce0000000f00 */
.L_x_11:
[----:B------:R-:W-:Y:S01]  /*1640*/  FFMA R3, R2, -1.5707962512969970703, R7 ;  /* 0xbfc90fda02037823 */ /* 0x000fe20000000007 */
[----:B------:R-:W-:Y:S01]  /*1650*/  FSETP.EQ.OR P0, PT, |R7|, +INF , !P1 ;  /* 0x7f8000000700780b */ /* 0x000fe20004f02600 */
[----:B------:R-:W0:Y:S01]  /*1660*/  LDCU.64 UR8, c[0x0][0x358] ;  /* 0x00006b00ff0877ac */ /* 0x000e220008000a00 */
[----:B------:R-:W-:Y:S01]  /*1670*/  SEL R20, R14, RZ, !P1 ;  /* 0x000000ff0e147207 */ /* 0x000fe20004800000 */
[----:B------:R-:W-:Y:S01]  /*1680*/  FFMA R3, R2, -7.5497894158615963534e-08, R3 ;  /* 0xb3a2216802037823 */ /* 0x000fe20000000003 */
[----:B------:R-:W-:-:S03]  /*1690*/  UMOV UR4, URZ ;  /* 0x000000ff00047c82 */ /* 0x000fc60008000000 */
[----:B------:R-:W-:-:S07]  /*16a0*/  @!P1 FFMA R18, R2, -5.3903029534742383927e-15, R3 ;  /* 0xa7c234c502129823 */ /* 0x000fce0000000003 */
.L_x_20:
[----:B------:R-:W-:Y:S01]  /*16b0*/  ISETP.NE.AND P1, PT, R9, RZ, PT ;  /* 0x000000ff0900720c */ /* 0x000fe20003f25270 */
[----:B------:R-:W-:-:S12]  /*16c0*/  FADD R21, -R19, R0 ;  /* 0x0000000013157221 */ /* 0x000fd80000000100 */
[----:B-1----:R-:W-:Y:S05]  /*16d0*/  @!P1 BRA `(.L_x_12) ;  /* 0x0000000400489947 */ /* 0x002fea0003800000 */
[----:B------:R-:W-:-:S07]  /*16e0*/  IMAD.MOV.U32 R15, RZ, RZ, RZ ;  /* 0x000000ffff0f7224 */ /* 0x000fce00078e00ff */
.L_x_15:
[----:B------:R-:W1:Y:S01]  /*16f0*/  LDC.64 R2, c[0x0][0x398] ;  /* 0x0000e600ff027b82 */ /* 0x000e620000000a00 */
[----:B------:R-:W-:Y:S01]  /*1700*/  HFMA2 R5, -RZ, RZ, 0, 7.1108341217041015625e-05 ;  /* 0x000004a9ff057431 */ /* 0x000fe200000001ff */
[----:B------:R-:W-:Y:S01]  /*1710*/  MOV R0, R20 ;  /* 0x0000001400007202 */ /* 0x000fe20000000f00 */
[----:B------:R-:W-:Y:S02]  /*1720*/  IMAD.MOV.U32 R14, RZ, RZ, R18 ;  /* 0x000000ffff0e7224 */ /* 0x000fe400078e0012 */
[----:B-1----:R-:W-:-:S05]  /*1730*/  IMAD.WIDE.U32 R2, R15, 0x4, R2 ;  /* 0x000000040f027825 */ /* 0x002fca00078e0002 */
[----:B0-----:R0:W-:Y:S01]  /*1740*/  STG.E desc[UR8][R2.64], R5 ;  /* 0x0000000502007986 */ /* 0x0011e2000c101908 */
[----:B------:R-:W-:Y:S05]  /*1750*/  @P0 BRA `(.L_x_13) ;  /* 0x0000000000b40947 */ /* 0x000fea0003800000 */
[----:B------:R-:W-:Y:S01]  /*1760*/  MOV R14, RZ ;  /* 0x000000ff000e7202 */ /* 0x000fe20000000f00 */
[----:B------:R-:W-:Y:S01]  /*1770*/  IMAD.MOV.U32 R0, RZ, RZ, R1 ;  /* 0x000000ffff007224 */ /* 0x000fe200078e0001 */
[----:B------:R-:W-:Y:S01]  /*1780*/  MOV R25, RZ ;  /* 0x000000ff00197202 */ /* 0x000fe20000000f00 */
[----:B------:R-:W1:Y:S01]  /*1790*/  LDCU.64 UR10, c[0x4][0x10] ;  /* 0x01000200ff0a77ac */ /* 0x000e620008000a00 */
[----:B------:R-:W-:-:S05]  /*17a0*/  UMOV UR5, URZ ;  /* 0x000000ff00057c82 */ /* 0x000fca0008000000 */
.L_x_14:
[----:B-1----:R-:W-:Y:S02]  /*17b0*/  MOV R4, UR10 ;  /* 0x0000000a00047c02 */ /* 0x002fe40008000f00 */
[----:B0-----:R-:W-:-:S05]  /*17c0*/  MOV R5, UR11 ;  /* 0x0000000b00057c02 */ /* 0x001fca0008000f00 */
[----:B------:R-:W2:Y:S01]  /*17d0*/  LDG.E.CONSTANT R3, desc[UR8][R4.64] ;  /* 0x0000000804037981 */ /* 0x000ea2000c1e9900 */
[----:B------:R-:W-:Y:S02]  /*17e0*/  UIADD3 UR10, UP0, UPT, UR10, 0x4, URZ ;  /* 0x000000040a0a7890 */ /* 0x000fe4000ff1e0ff */
[----:B------:R-:W-:Y:S02]  /*17f0*/  UIADD3 UR5, UPT, UPT, UR5, 0x1, URZ ;  /* 0x0000000105057890 */ /* 0x000fe4000fffe0ff */
[----:B------:R-:W-:Y:S02]  /*1800*/  UIADD3.X UR11, UPT, UPT, URZ, UR11, URZ, UP0, !UPT ;  /* 0x0000000bff0b7290 */ /* 0x000fe400087fe4ff */
[----:B------:R-:W-:Y:S01]  /*1810*/  UISETP.NE.AND UP0, UPT, UR5, 0x6, UPT ;  /* 0x000000060500788c */ /* 0x000fe2000bf05270 */
[----:B--2---:R-:W-:-:S03]  /*1820*/  IMAD.WIDE.U32 R2, R3, R8, RZ ;  /* 0x0000000803027225 */ /* 0x004fc600078e00ff */
[----:B------:R-:W-:-:S05]  /*1830*/  IADD3 R23, P1, PT, R2, R14, RZ ;  /* 0x0000000e02177210 */ /* 0x000fca0007f3e0ff */
[----:B------:R0:W-:Y:S01]  /*1840*/  STL [R0], R23 ;  /* 0x0000001700007387 */ /* 0x0001e20000100800 */
[----:B------:R-:W-:Y:S01]  /*1850*/  IMAD.X R14, R3, 0x1, R25, P1 ;  /* 0x00000001030e7824 */ /* 0x000fe200008e0619 */
[----:B0-----:R-:W-:Y:S01]  /*1860*/  IADD3 R0, PT, PT, R0, 0x4, RZ ;  /* 0x0000000400007810 */ /* 0x001fe20007ffe0ff */
[----:B------:R-:W-:Y:S06]  /*1870*/  BRA.U UP0, `(.L_x_14) ;  /* 0xfffffffd00cc7547 */ /* 0x000fec000b83ffff */
[----:B------:R0:W-:Y:S04]  /*1880*/  STL [R1+0x18], R14 ;  /* 0x0000180e01007387 */ /* 0x0001e80000100800 */
[----:B------:R-:W2:Y:S04]  /*1890*/  LDL R0, [R16+0x14] ;  /* 0x0000140010007983 */ /* 0x000ea80000100800 */
[----:B------:R-:W3:Y:S04]  /*18a0*/  LDL R4, [R16+0x10] ;  /* 0x0000100010047983 */ /* 0x000ee80000100800 */
[----:B------:R-:W4:Y:S01]  /*18b0*/  LDL R2, [R16+0x18] ;  /* 0x0000180010027983 */ /* 0x000f220000100800 */
[----:B------:R-:W-:Y:S01]  /*18c0*/  UMOV UR10, 0x54442d19 ;  /* 0x54442d19000a7882 */ /* 0x000fe20000000000 */
[----:B------:R-:W-:Y:S01]  /*18d0*/  UMOV UR11, 0x3bf921fb ;  /* 0x3bf921fb000b7882 */ /* 0x000fe20000000000 */
[----:B------:R-:W-:-:S02]  /*18e0*/  ISETP.GE.AND P1, PT, R7, RZ, PT ;  /* 0x000000ff0700720c */ /* 0x000fc40003f26270 */
[----:B--2---:R-:W-:Y:S02]  /*18f0*/  SHF.R.U32.HI R3, RZ, R17, R0 ;  /* 0x00000011ff037219 */ /* 0x004fe40000011600 */
[----:B------:R-:W-:Y:S02]  /*1900*/  SHF.L.U32 R0, R0, R9, RZ ;  /* 0x0000000900007219 */ /* 0x000fe400000006ff */
[----:B---3--:R-:W-:Y:S02]  /*1910*/  SHF.R.U32.HI R5, RZ, R17, R4 ;  /* 0x00000011ff057219 */ /* 0x008fe40000011604 */
[----:B----4-:R-:W-:-:S03]  /*1920*/  SHF.L.U32 R2, R2, R9, RZ ;  /* 0x0000000902027219 */ /* 0x010fc600000006ff */
[----:B------:R-:W-:Y:S01]  /*1930*/  IMAD.IADD R5, R0, 0x1, R5 ;  /* 0x0000000100057824 */ /* 0x000fe200078e0205 */
[----:B------:R-:W-:-:S04]  /*1940*/  IADD3 R2, PT, PT, R2, R3, RZ ;  /* 0x0000000302027210 */ /* 0x000fc80007ffe0ff */
[C---:B------:R-:W-:Y:S02]  /*1950*/  SHF.L.W.U32.HI R0, R5.reuse, 0x2, R2 ;  /* 0x0000000205007819 */ /* 0x040fe40000010e02 */
[----:B------:R-:W-:Y:S02]  /*1960*/  SHF.L.U32 R5, R5, 0x2, RZ ;  /* 0x0000000205057819 */ /* 0x000fe400000006ff */
[----:B------:R-:W-:-:S04]  /*1970*/  SHF.R.S32.HI R3, RZ, 0x1f, R0 ;  /* 0x0000001fff037819 */ /* 0x000fc80000011400 */
[C---:B------:R-:W-:Y:S02]  /*1980*/  LOP3.LUT R4, R3.reuse, R5, RZ, 0x3c, !PT ;  /* 0x0000000503047212 */ /* 0x040fe400078e3cff */
[----:B------:R-:W-:-:S06]  /*1990*/  LOP3.LUT R5, R3, R0, RZ, 0x3c, !PT ;  /* 0x0000000003057212 */ /* 0x000fcc00078e3cff */
[----:B------:R-:W1:Y:S02]  /*19a0*/  I2F.F64.S64 R4, R4 ;  /* 0x0000000400047312 */ /* 0x000e640000301c00 */
[----:B-1----:R-:W-:Y:S01]  /*19b0*/  DMUL R22, R4, UR10 ;  /* 0x0000000a04167c28 */ /* 0x002fe20008000000 */
[----:B0-----:R-:W-:Y:S02]  /*19c0*/  LOP3.LUT R14, R0, R7, RZ, 0x3c, !PT ;  /* 0x00000007000e7212 */ /* 0x001fe400078e3cff */
[----:B------:R-:W-:-:S07]  /*19d0*/  SHF.R.U32.HI R3, RZ, 0x1e, R2 ;  /* 0x0000001eff037819 */ /* 0x000fce0000011602 */
[----:B------:R-:W0:Y:S01]  /*19e0*/  F2F.F32.F64 R22, R22 ;  /* 0x0000001600167310 */ /* 0x000e220000301000 */
[----:B------:R-:W-:Y:S02]  /*19f0*/  ISETP.GE.AND P2, PT, R14, RZ, PT ;  /* 0x000000ff0e00720c */ /* 0x000fe40003f46270 */
[----:B------:R-:W-:-:S04]  /*1a00*/  LEA.HI R0, R0, R3, RZ, 0x1 ;  /* 0x0000000300007211 */ /* 0x000fc800078f08ff */
[----:B------:R-:W-:Y:S02]  /*1a10*/  @!P1 IADD3 R0, PT, PT, -R0, RZ, RZ ;  /* 0x000000ff00009210 */ /* 0x000fe40007ffe1ff */
[----:B0-----:R-:W-:-:S07]  /*1a20*/  FSEL R14, -R22, R22, !P2 ;  /* 0x00000016160e7208 */ /* 0x001fce0005000100 */
.L_x_13:
[----:B0-----:R-:W-:Y:S02]  /*1a30*/  IMAD.MOV.U32 R2, RZ, RZ, 0x37cbac00 ;  /* 0x37cbac00ff027424 */ /* 0x001fe400078e00ff */
[----:B------:R-:W-:Y:S01]  /*1a40*/  FMUL R3, R14, R14 ;  /* 0x0000000e0e037220 */ /* 0x000fe20000400000 */
[C---:B------:R-:W-:Y:S01]  /*1a50*/  LOP3.LUT R4, R0.reuse, 0x1, RZ, 0xc0, !PT ;  /* 0x0000000100047812 */ /* 0x040fe200078ec0ff */
[----:B------:R-:W-:Y:S01]  /*1a60*/  IMAD.MOV.U32 R5, RZ, RZ, 0x3e2aaaa8 ;  /* 0x3e2aaaa8ff057424 */ /* 0x000fe200078e00ff */
[----:B------:R-:W-:Y:S01]  /*1a70*/  IADD3 R22, PT, PT, R0, 0x1, RZ ;  /* 0x0000000100167810 */ /* 0x000fe20007ffe0ff */
[----:B------:R-:W-:Y:S01]  /*1a80*/  FFMA R2, R3, R2, -0.0013887860113754868507 ;  /* 0xbab607ed03027423 */ /* 0x000fe20000000002 */
[----:B------:R-:W-:Y:S01]  /*1a90*/  ISETP.NE.U32.AND P1, PT, R4, 0x1, PT ;  /* 0x000000010400780c */ /* 0x000fe20003f25070 */
[----:B------:R-:W0:Y:S01]  /*1aa0*/  LDCU UR6, c[0x0][0x388] ;  /* 0x00007100ff0677ac */ /* 0x000e220008000800 */
[----:B------:R-:W-:Y:S02]  /*1ab0*/  MOV R4, 0x3c0885e4 ;  /* 0x3c0885e400047802 */ /* 0x000fe40000000f00 */
[----:B------:R-:W-:Y:S01]  /*1ac0*/  FSEL R2, R2, -0.00019574658654164522886, P1 ;  /* 0xb94d415302027808 */ /* 0x000fe20000800000 */
[----:B------:R-:W1:Y:S01]  /*1ad0*/  LDCU UR5, c[0x0][0x3a0] ;  /* 0x00007400ff0577ac */ /* 0x000e620008000800 */
[----:B------:R-:W-:-:S02]  /*1ae0*/  FSEL R0, R4, 0.041666727513074874878, !P1 ;  /* 0x3d2aaabb04007808 */ /* 0x000fc40004800000 */
[----:B------:R-:W-:Y:S02]  /*1af0*/  FSEL R5, -R5, -0.4999999701976776123, !P1 ;  /* 0xbeffffff05057808 */ /* 0x000fe40004800100 */
[----:B------:R-:W-:Y:S01]  /*1b00*/  LOP3.LUT P2, RZ, R22, 0x2, RZ, 0xc0, !PT ;  /* 0x0000000216ff7812 */ /* 0x000fe2000784c0ff */
[----:B------:R-:W-:Y:S01]  /*1b10*/  FFMA R2, R3, R2, R0 ;  /* 0x0000000203027223 */ /* 0x000fe20000000000 */
[----:B------:R-:W-:Y:S02]  /*1b20*/  FSEL R0, R14, 1, !P1 ;  /* 0x3f8000000e007808 */ /* 0x000fe40004800000 */
[----:B------:R-:W-:Y:S01]  /*1b30*/  IADD3 R15, PT, PT, R15, 0x1, RZ ;  /* 0x000000010f0f7810 */ /* 0x000fe20007ffe0ff */
[C---:B------:R-:W-:Y:S02]  /*1b40*/  FFMA R2, R3.reuse, R2, R5 ;  /* 0x0000000203027223 */ /* 0x040fe40000000005 */
[----:B------:R-:W2:Y:S01]  /*1b50*/  LDC R5, c[0x0][0x3ac] ;  /* 0x0000eb00ff057b82 */ /* 0x000ea20000000800 */
[----:B------:R-:W-:Y:S01]  /*1b60*/  FFMA R3, R3, R0, RZ ;  /* 0x0000000003037223 */ /* 0x000fe200000000ff */
[----:B0-----:R-:W-:-:S03]  /*1b70*/  ISETP.NE.AND P1, PT, R15, UR6, PT ;  /* 0x000000060f007c0c */ /* 0x001fc6000bf25270 */
[----:B------:R-:W-:-:S04]  /*1b80*/  FFMA R0, R3, R2, R0 ;  /* 0x0000000203007223 */ /* 0x000fc80000000000 */
[----:B------:R-:W-:-:S04]  /*1b90*/  @P2 FADD R0, RZ, -R0 ;  /* 0x80000000ff002221 */ /* 0x000fc80000000000 */
[----:B-1----:R-:W-:-:S04]  /*1ba0*/  FADD R0, R0, UR5 ;  /* 0x0000000500007e21 */ /* 0x002fc80008000000 */
[----:B------:R-:W-:-:S04]  /*1bb0*/  FADD R0, R0, 1.6717490679395067656e-42 ;  /* 0x000004a900007421 */ /* 0x000fc80000000000 */
[----:B------:R-:W-:-:S04]  /*1bc0*/  FADD R0, R0, R21 ;  /* 0x0000001500007221 */ /* 0x000fc80000000000 */
[----:B--2---:R-:W-:Y:S01]  /*1bd0*/  FFMA R21, R5, 1.13229997015040000000e+13, R0 ;  /* 0x5524c57605157823 */ /* 0x004fe20000000000 */
[----:B------:R-:W-:Y:S06]  /*1be0*/  @P1 BRA `(.L_x_15) ;  /* 0xfffffff800c01947 */ /* 0x000fec000383ffff */
[----:B------:R-:W-:Y:S05]  /*1bf0*/  BRA `(.L_x_16) ;  /* 0x0000000400187947 */ /* 0x000fea0003800000 */
.L_x_12:
[----:B------:R-:W-:-:S07]  /*1c00*/  MOV R23, RZ ;  /* 0x000000ff00177202 */ /* 0x000fce0000000f00 */
.L_x_19:
[----:B-1----:R-:W1:Y:S01]  /*1c10*/  LDC.64 R2, c[0x0][0x398] ;  /* 0x0000e600ff027b82 */ /* 0x002e620000000a00 */
[----:B------:R-:W-:Y:S01]  /*1c20*/  IMAD.MOV.U32 R5, RZ, RZ, 0x4a9 ;  /* 0x000004a9ff057424 */ /* 0x000fe200078e00ff */
[----:B------:R-:W-:Y:S02]  /*1c30*/  MOV R4, R20 ;  /* 0x0000001400047202 */ /* 0x000fe40000000f00 */
[----:B------:R-:W-:Y:S01]  /*1c40*/  MOV R0, R18 ;  /* 0x0000001200007202 */ /* 0x000fe20000000f00 */
[----:B-1----:R-:W-:-:S05]  /*1c50*/  IMAD.WIDE.U32 R2, R23, 0x4, R2 ;  /* 0x0000000417027825 */ /* 0x002fca00078e0002 */
[----:B0-----:R0:W-:Y:S01]  /*1c60*/  STG.E desc[UR8][R2.64], R5 ;  /* 0x0000000502007986 */ /* 0x0011e2000c101908 */
[----:B------:R-:W-:Y:S05]  /*1c70*/  @P0 BRA `(.L_x_17) ;  /* 0x0000000000880947 */ /* 0x000fea0003800000 */
[----:B0-----:R-:W0:Y:S01]  /*1c80*/  LDC.64 R2, c[0x4][0x10] ;  /* 0x01000400ff027b82 */ /* 0x001e220000000a00 */
[----:B------:R-:W-:Y:S02]  /*1c90*/  HFMA2 R27, -RZ, RZ, 0, 0 ;  /* 0x00000000ff1b7431 */ /* 0x000fe400000001ff */
[----:B------:R-:W-:Y:S01]  /*1ca0*/  IMAD.MOV.U32 R22, RZ, RZ, RZ ;  /* 0x000000ffff167224 */ /* 0x000fe200078e00ff */
[----:B------:R-:W-:-:S07]  /*1cb0*/  MOV R0, RZ ;  /* 0x000000ff00007202 */ /* 0x000fce0000000f00 */
.L_x_18:
[----:B0-----:R-:W-:-:S05]  /*1cc0*/  IMAD.WIDE.U32 R14, R0, 0x4, R2 ;  /* 0x00000004000e7825 */ /* 0x001fca00078e0002 */
[----:B------:R-:W2:Y:S01]  /*1cd0*/  LDG.E.CONSTANT R5, desc[UR8][R14.64] ;  /* 0x000000080e057981 */ /* 0x000ea2000c1e9900 */
[C---:B-1----:R-:W-:Y:S01]  /*1ce0*/  IMAD R24, R0.reuse, 0x4, R1 ;  /* 0x0000000400187824 */ /* 0x042fe200078e0201 */
[----:B------:R-:W-:-:S04]  /*1cf0*/  IADD3 R0, PT, PT, R0, 0x1, RZ ;  /* 0x0000000100007810 */ /* 0x000fc80007ffe0ff */
[----:B------:R-:W-:Y:S01]  /*1d00*/  ISETP.NE.AND P1, PT, R0, 0x6, PT ;  /* 0x000000060000780c */ /* 0x000fe20003f25270 */
[----:B--2---:R-:W-:-:S03]  /*1d10*/  IMAD.WIDE.U32 R4, R5, R8, RZ ;  /* 0x0000000805047225 */ /* 0x004fc600078e00ff */
[----:B------:R-:W-:-:S04]  /*1d20*/  IADD3 R25, P2, PT, R4, R22, RZ ;  /* 0x0000001604197210 */ /* 0x000fc80007f5e0ff */
[----:B------:R-:W-:Y:S01]  /*1d30*/  IADD3.X R22, PT, PT, R5, R27, RZ, P2, !PT ;  /* 0x0000001b05167210 */ /* 0x000fe200017fe4ff */
[----:B------:R1:W-:Y:S04]  /*1d40*/  STL [R24], R25 ;  /* 0x0000001918007387 */ /* 0x0003e80000100800 */
[----:B------:R-:W-:Y:S05]  /*1d50*/  @P1 BRA `(.L_x_18) ;  /* 0xfffffffc00d81947 */ /* 0x000fea000383ffff */
[----:B------:R2:W-:Y:S04]  /*1d60*/  STL [R1+0x18], R22 ;  /* 0x0000181601007387 */ /* 0x0005e80000100800 */
[----:B------:R-:W3:Y:S04]  /*1d70*/  LDL R0, [R16+0x14] ;  /* 0x0000140010007983 */ /* 0x000ee80000100800 */
[----:B------:R-:W3:Y:S01]  /*1d80*/  LDL R5, [R16+0x18] ;  /* 0x0000180010057983 */ /* 0x000ee20000100800 */
[----:B------:R-:W-:Y:S01]  /*1d90*/  UMOV UR10, 0x54442d19 ;  /* 0x54442d19000a7882 */ /* 0x000fe20000000000 */
[----:B------:R-:W-:Y:S01]  /*1da0*/  UMOV UR11, 0x3bf921fb ;  /* 0x3bf921fb000b7882 */ /* 0x000fe20000000000 */
[----:B------:R-:W-:-:S02]  /*1db0*/  ISETP.GE.AND P2, PT, R7, RZ, PT ;  /* 0x000000ff0700720c */ /* 0x000fc40003f46270 */
[C-C-:B---3--:R-:W-:Y:S01]  /*1dc0*/  SHF.L.W.U32.HI R4, R0.reuse, 0x2, R5.reuse ;  /* 0x0000000200047819 */ /* 0x148fe20000010e05 */
[----:B------:R-:W-:Y:S01]  /*1dd0*/  IMAD.SHL.U32 R0, R0, 0x4, RZ ;  /* 0x0000000400007824 */ /* 0x000fe200078e00ff */
[----:B------:R-:W-:Y:S02]  /*1de0*/  SHF.R.U32.HI R5, RZ, 0x1e, R5 ;  /* 0x0000001eff057819 */ /* 0x000fe40000011605 */
[----:B------:R-:W-:-:S04]  /*1df0*/  SHF.R.S32.HI R3, RZ, 0x1f, R4 ;  /* 0x0000001fff037819 */ /* 0x000fc80000011404 */
[C---:B------:R-:W-:Y:S02]  /*1e00*/  LOP3.LUT R2, R3.reuse, R0, RZ, 0x3c, !PT ;  /* 0x0000000003027212 */ /* 0x040fe400078e3cff */
[----:B------:R-:W-:Y:S02]  /*1e10*/  LOP3.LUT R3, R3, R4, RZ, 0x3c, !PT ;  /* 0x0000000403037212 */ /* 0x000fe400078e3cff */
[C---:B------:R-:W-:Y:S02]  /*1e20*/  LOP3.LUT R0, R4.reuse, R7, RZ, 0x3c, !PT ;  /* 0x0000000704007212 */ /* 0x040fe400078e3cff */
[----:B------:R-:W-:Y:S02]  /*1e30*/  LEA.HI R4, R4, R5, RZ, 0x1 ;  /* 0x0000000504047211 */ /* 0x000fe400078f08ff */
[----:B------:R-:W0:Y:S01]  /*1e40*/  I2F.F64.S64 R2, R2 ;  /* 0x0000000200027312 */ /* 0x000e220000301c00 */
[----:B------:R-:W-:Y:S02]  /*1e50*/  ISETP.GE.AND P1, PT, R0, RZ, PT ;  /* 0x000000ff0000720c */ /* 0x000fe40003f26270 */
[----:B------:R-:W-:Y:S01]  /*1e60*/  @!P2 IADD3 R4, PT, PT, -R4, RZ, RZ ;  /* 0x000000ff0404a210 */ /* 0x000fe20007ffe1ff */
[----:B0-----:R-:W-:-:S10]  /*1e70*/  DMUL R14, R2, UR10 ;  /* 0x0000000a020e7c28 */ /* 0x001fd40008000000 */
[----:B------:R-:W0:Y:S02]  /*1e80*/  F2F.F32.F64 R14, R14 ;  /* 0x0000000e000e7310 */ /* 0x000e240000301000 */
[----:B0-2---:R-:W-:-:S07]  /*1e90*/  FSEL R0, -R14, R14, !P1 ;  /* 0x0000000e0e007208 */ /* 0x005fce0004800100 */
.L_x_17:
[----:B0-----:R-:W-:Y:S01]  /*1ea0*/  MOV R2, 0x37cbac00 ;  /* 0x37cbac0000027802 */ /* 0x001fe20000000f00 */
[----:B------:R-:W-:Y:S01]  /*1eb0*/  FMUL R3, R0, R0 ;  /* 0x0000000000037220 */ /* 0x000fe20000400000 */
[C---:B------:R-:W-:Y:S01]  /*1ec0*/  LOP3.LUT R5, R4.reuse, 0x1, RZ, 0xc0, !PT ;  /* 0x0000000104057812 */ /* 0x040fe200078ec0ff */
[----:B------:R-:W0:Y:S01]  /*1ed0*/  LDCU UR6, c[0x0][0x388] ;  /* 0x00007100ff0677ac */ /* 0x000e220008000800 */
[----:B------:R-:W-:Y:S01]  /*1ee0*/  IADD3 R15, PT, PT, R4, 0x1, RZ ;  /* 0x00000001040f7810 */ /* 0x000fe20007ffe0ff */
[----:B------:R-:W-:Y:S01]  /*1ef0*/  FFMA R2, R3, R2, -0.0013887860113754868507 ;  /* 0xbab607ed03027423 */ /* 0x000fe20000000002 */
[----:B------:R-:W-:Y:S01]  /*1f00*/  ISETP.NE.U32.AND P1, PT, R5, 0x1, PT ;  /* 0x000000010500780c */ /* 0x000fe20003f25070 */
[----:B------:R-:W-:Y:S01]  /*1f10*/  IMAD.MOV.U32 R5, RZ, RZ, 0x3c0885e4 ;  /* 0x3c0885e4ff057424 */ /* 0x000fe200078e00ff */
[----:B------:R-:W-:Y:S01]  /*1f20*/  MOV R14, 0x3e2aaaa8 ;  /* 0x3e2aaaa8000e7802 */ /* 0x000fe20000000f00 */
[----:B------:R-:W2:Y:S01]  /*1f30*/  LDCU UR5, c[0x0][0x3a0] ;  /* 0x00007400ff0577ac */ /* 0x000ea20008000800 */
[----:B------:R-:W-:Y:S01]  /*1f40*/  FSEL R2, R2, -0.00019574658654164522886, P1 ;  /* 0xb94d415302027808 */ /* 0x000fe20000800000 */
[----:B------:R-:W-:Y:S01]  /*1f50*/  VIADD R23, R23, 0x1 ;  /* 0x0000000117177836 */ /* 0x000fe20000000000 */
[----:B------:R-:W-:-:S02]  /*1f60*/  FSEL R4, R5, 0.041666727513074874878, !P1 ;  /* 0x3d2aaabb05047808 */ /* 0x000fc40004800000 */
[----:B------:R-:W-:Y:S02]  /*1f70*/  FSEL R5, -R14, -0.4999999701976776123, !P1 ;  /* 0xbeffffff0e057808 */ /* 0x000fe40004800100 */
[----:B------:R-:W-:Y:S01]  /*1f80*/  LOP3.LUT P2, RZ, R15, 0x2, RZ, 0xc0, !PT ;  /* 0x000000020fff7812 */ /* 0x000fe2000784c0ff */
[----:B------:R-:W-:Y:S01]  /*1f90*/  FFMA R2, R3, R2, R4 ;  /* 0x0000000203027223 */ /* 0x000fe20000000004 */
[----:B------:R-:W-:-:S03]  /*1fa0*/  FSEL R0, R0, 1, !P1 ;  /* 0x3f80000000007808 */ /* 0x000fc60004800000 */
[----:B------:R-:W-:Y:S01]  /*1fb0*/  FFMA R2, R3, R2, R5 ;  /* 0x0000000203027223 */ /* 0x000fe20000000005 */
[----:B0-----:R-:W-:Y:S01]  /*1fc0*/  ISETP.NE.AND P1, PT, R23, UR6, PT ;  /* 0x0000000617007c0c */ /* 0x001fe2000bf25270 */
[----:B------:R-:W0:Y:S01]  /*1fd0*/  LDC R5, c[0x0][0x3ac] ;  /* 0x0000eb00ff057b82 */ /* 0x000e220000000800 */
[----:B------:R-:W-:-:S04]  /*1fe0*/  FFMA R3, R3, R0, RZ ;  /* 0x0000000003037223 */ /* 0x000fc800000000ff */
[----:B------:R-:W-:-:S04]  /*1ff0*/  FFMA R0, R3, R2, R0 ;  /* 0x0000000203007223 */ /* 0x000fc80000000000 */
[----:B------:R-:W-:-:S04]  /*2000*/  @P2 FADD R0, RZ, -R0 ;  /* 0x80000000ff002221 */ /* 0x000fc80000000000 */
[----:B--2---:R-:W-:-:S04]  /*2010*/  FADD R0, R0, UR5 ;  /* 0x0000000500007e21 */ /* 0x004fc80008000000 */
[----:B------:R-:W-:-:S04]  /*2020*/  FADD R0, R0, 1.6717490679395067656e-42 ;  /* 0x000004a900007421 */ /* 0x000fc80000000000 */
[----:B------:R-:W-:-:S04]  /*2030*/  FADD R0, R0, R21 ;  /* 0x0000001500007221 */ /* 0x000fc80000000000 */
[----:B0-----:R-:W-:Y:S01]  /*2040*/  FFMA R21, R5, 1.13229997015040000000e+13, R0 ;  /* 0x5524c57605157823 */ /* 0x001fe20000000000 */
[----:B------:R-:W-:Y:S06]  /*2050*/  @P1 BRA `(.L_x_19) ;  /* 0xfffffff800ec1947 */ /* 0x000fec000383ffff */
.L_x_16:
[----:B------:R-:W0:Y:S01]  /*2060*/  LDCU UR5, c[0x0][0x384] ;  /* 0x00007080ff0577ac */ /* 0x000e220008000800 */
[----:B------:R-:W-:Y:S01]  /*2070*/  MOV R0, R21 ;  /* 0x0000001500007202 */ /* 0x000fe20000000f00 */
[----:B------:R-:W-:-:S03]  /*2080*/  UIADD3 UR4, UPT, UPT, UR4, 0x1, URZ ;  /* 0x0000000104047890 */ /* 0x000fc6000fffe0ff */
[----:B------:R-:W-:Y:S01]  /*2090*/  FSETP.GEU.AND P1, PT, R0, R11, PT ;  /* 0x0000000b0000720b */ /* 0x000fe20003f2e000 */
[----:B------:R-:W-:-:S04]  /*20a0*/  FADD R3, R13, R0 ;  /* 0x000000000d037221 */ /* 0x000fc80000000000 */
[----:B------:R-:W-:Y:S01]  /*20b0*/  FADD R3, R3, R12 ;  /* 0x0000000c03037221 */ /* 0x000fe20000000000 */
[----:B0-----:R-:W-:-:S07]  /*20c0*/  UISETP.NE.AND UP0, UPT, UR4, UR5, UPT ;  /* 0x000000050400728c */ /* 0x001fce000bf05270 */
[----:B------:R-:W-:Y:S02]  /*20d0*/  @!P1 FADD R0, R10, R3 ;  /* 0x000000030a009221 */ /* 0x000fe40000000000 */
[----:B------:R-:W-:Y:S05]  /*20e0*/  BRA.U !UP0, `(.L_x_0) ;  /* 0x0000000508ac7547 */ /* 0x000fea000b800000 */
[----:B------:R-:W-:Y:S05]  /*20f0*/  BRA `(.L_x_20) ;  /* 0xfffffff4006c7947 */ /* 0x000fea000383ffff */
.L_x_10:
[----:B------:R-:W0:Y:S02]  /*2100*/  LDCU UR4, c[0x0][0x384] ;  /* 0x00007080ff0477ac */ /* 0x000e240008000800 */
[----:B0-----:R-:W-:Y:S02]  /*2110*/  UISETP.GE.U32.AND UP0, UPT, UR4, 0x4, UPT ;  /* 0x000000040400788c */ /* 0x001fe4000bf06070 */
[----:B------:R-:W-:-:S07]  /*2120*/  ULOP3.LUT UR6, UR4, 0x3, URZ, 0xc0, !UPT ;  /* 0x0000000304067892 */ /* 0x000fce000f8ec0ff */
[----:B------:R-:W-:Y:S05]  /*2130*/  BRA.U !UP0, `(.L_x_21) ;  /* 0x00000005080c7547 */ /* 0x000fea000b800000 */
[----:B------:R-:W-:Y:S01]  /*2140*/  FSETP.GEU.AND P0, PT, R14, RZ, PT ;  /* 0x000000ff0e00720b */ /* 0x000fe20003f0e000 */
[----:B------:R-:W-:Y:S01]  /*2150*/  UMOV UR4, 0x78562386 ;  /* 0x7856238600047882 */ /* 0x000fe20000000000 */
[----:B------:R-:W-:Y:S02]  /*2160*/  FSEL R3, R17, R16, P2 ;  /* 0x0000001011037208 */ /* 0x000fe40001000000 */
[----:B------:R-:W-:Y:S02]  /*2170*/  FSEL R2, R15, R18, P0 ;  /* 0x000000120f027208 */ /* 0x000fe40000000000 */
[----:B------:R-:W-:Y:S02]  /*2180*/  ISETP.NE.AND P4, PT, R23, RZ, PT ;  /* 0x000000ff1700720c */ /* 0x000fe40003f85270 */
[----:B------:R-:W-:Y:S02]  /*2190*/  FSEL R9, R3, 1, !P1 ;  /* 0x3f80000003097808 */ /* 0x000fe40004800000 */
[----:B------:R-:W-:-:S02]  /*21a0*/  FSEL R5, R2, 1, !P3 ;  /* 0x3f80000002057808 */ /* 0x000fc40005800000 */
[----:B------:R-:W-:Y:S02]  /*21b0*/  MOV R20, UR4 ;  /* 0x0000000400147c02 */ /* 0x000fe40008000f00 */
[CC--:B------:R-:W-:Y:S02]  /*21c0*/  FSEL R2, R9.reuse, R5.reuse, P4 ;  /* 0x0000000509027208 */ /* 0x0c0fe40002000000 */
[----:B------:R-:W-:Y:S02]  /*21d0*/  FSEL R8, R16, R5, P4 ;  /* 0x0000000510087208 */ /* 0x000fe40002000000 */
[----:B------:R-:W-:-:S04]  /*21e0*/  @!P1 FSEL R9, R9, R2, P2 ;  /* 0x0000000209099208 */ /* 0x000fc80001000000 */
[----:B------:R-:W0:Y:S08]  /*21f0*/  MUFU.RCP R2, R9 ;  /* 0x0000000900027308 */ /* 0x000e300000001000 */
[----:B------:R-:W1:Y:S01]  /*2200*/  FCHK P0, R20, R9 ;  /* 0x0000000914007302 */ /* 0x000e620000000000 */
[----:B0-----:R-:W-:-:S04]  /*2210*/  FFMA R3, -R9, R2, 1 ;  /* 0x3f80000009037423 */ /* 0x001fc80000000102 */
[----:B------:R-:W-:-:S04]  /*2220*/  FFMA R2, R2, R3, R2 ;  /* 0x0000000302027223 */ /* 0x000fc80000000002 */
[----:B------:R-:W-:-:S04]  /*2230*/  FFMA R7, R2, 1.73730004474430911311e+34, RZ ;  /* 0x7856238602077823 */ /* 0x000fc800000000ff */
[----:B------:R-:W-:-:S04]  /*2240*/  FFMA R4, -R9, R7, 1.73730004474430911311e+34 ;  /* 0x7856238609047423 */ /* 0x000fc80000000107 */
[----:B------:R-:W-:Y:S01]  /*2250*/  FFMA R7, R2, R4, R7 ;  /* 0x0000000402077223 */ /* 0x000fe20000000007 */
[----:B-1----:R-:W-:Y:S06]  /*2260*/  @!P0 BRA `(.L_x_22) ;  /* 0x0000000000148947 */ /* 0x002fec0003800000 */
[----:B------:R-:W-:Y:S02]  /*2270*/  HFMA2 R3, -RZ, RZ, 35520, 0.0146942138671875 ;  /* 0x78562386ff037431 */ /* 0x000fe400000001ff */
[----:B------:R-:W-:Y:S01]  /*2280*/  IMAD.MOV.U32 R4, RZ, RZ, R9 ;  /* 0x000000ffff047224 */ /* 0x000fe200078e0009 */
[----:B------:R-:W-:-:S07]  /*2290*/  MOV R19, 0x22b0 ;  /* 0x000022b000137802 */ /* 0x000fce0000000f00 */
[----:B------:R-:W-:Y:S05]  /*22a0*/  CALL.REL.NOINC `($__internal_0_$__cuda_sm3x_div_rn_noftz_f32_slowpath) ;  /* 0x00000004006c7944 */ /* 0x000fea0003c00000 */
[----:B------:R-:W-:-:S07]  /*22b0*/  MOV R7, R3 ;  /* 0x0000000300077202 */ /* 0x000fce0000000f00 */
.L_x_22:
[----:B------:R-:W0:Y:S01]  /*22c0*/  LDCU UR5, c[0x0][0x384] ;  /* 0x00007080ff0577ac */ /* 0x000e220008000800 */
[----:B------:R-:W-:Y:S01]  /*22d0*/  FSEL R8, R17, R8, P2 ;  /* 0x0000000811087208 */ /* 0x000fe20001000000 */
[----:B------:R-:W-:Y:S01]  /*22e0*/  UMOV UR4, URZ ;  /* 0x000000ff00047c82 */ /* 0x000fe20008000000 */
[----:B0-----:R-:W-:-:S12]  /*22f0*/  ULOP3.LUT UR5, UR5, 0x7ffffffc, URZ, 0xc0, !UPT ;  /* 0x7ffffffc05057892 */ /* 0x001fd8000f8ec0ff */
.L_x_24:
[----:B------:R-:W0:Y:S01]  /*2300*/  MUFU.RCP R3, R8 ;  /* 0x0000000800037308 */ /* 0x000e220000001000 */
[----:B------:R-:W-:Y:S02]  /*2310*/  UMOV UR8, 0x78562386 ;  /* 0x7856238600087882 */ /* 0x000fe40000000000 */
[----:B------:R-:W-:-:S05]  /*2320*/  IMAD.U32 R5, RZ, RZ, UR8 ;  /* 0x00000008ff057e24 */ /* 0x000fca000f8e00ff */
[----:B------:R-:W1:Y:S01]  /*2330*/  FCHK P0, R5, R8 ;  /* 0x0000000805007302 */ /* 0x000e620000000000 */
[----:B0-----:R-:W-:-:S04]  /*2340*/  FFMA R2, -R8, R3, 1 ;  /* 0x3f80000008027423 */ /* 0x001fc80000000103 */
[----:B------:R-:W-:-:S04]  /*2350*/  FFMA R2, R3, R2, R3 ;  /* 0x0000000203027223 */ /* 0x000fc80000000003 */
[----:B------:R-:W-:-:S04]  /*2360*/  FFMA R3, R2, 1.73730004474430911311e+34, RZ ;  /* 0x7856238602037823 */ /* 0x000fc800000000ff */
[----:B------:R-:W-:-:S04]  /*2370*/  FFMA R4, -R8, R3, 1.73730004474430911311e+34 ;  /* 0x7856238608047423 */ /* 0x000fc80000000103 */
[----:B------:R-:W-:Y:S01]  /*2380*/  FFMA R2, R2, R4, R3 ;  /* 0x0000000402027223 */ /* 0x000fe20000000003 */
[----:B-1----:R-:W-:Y:S06]  /*2390*/  @!P0 BRA `(.L_x_23) ;  /* 0x0000000000148947 */ /* 0x002fec0003800000 */
[----:B------:R-:W-:Y:S01]  /*23a0*/  HFMA2 R3, -RZ, RZ, 35520, 0.0146942138671875 ;  /* 0x78562386ff037431 */ /* 0x000fe200000001ff */
[----:B------:R-:W-:Y:S02]  /*23b0*/  MOV R4, R8 ;  /* 0x0000000800047202 */ /* 0x000fe40000000f00 */
[----:B------:R-:W-:-:S07]  /*23c0*/  MOV R19, 0x23e0 ;  /* 0x000023e000137802 */ /* 0x000fce0000000f00 */
[----:B------:R-:W-:Y:S05]  /*23d0*/  CALL.REL.NOINC `($__internal_0_$__cuda_sm3x_div_rn_noftz_f32_slowpath) ;  /* 0x0000000400207944 */ /* 0x000fea0003c00000 */
[----:B------:R-:W-:-:S07]  /*23e0*/  IMAD.MOV.U32 R2, RZ, RZ, R3 ;  /* 0x000000ffff027224 */ /* 0x000fce00078e0003 */
.L_x_23:
[----:B------:R-:W-:Y:S01]  /*23f0*/  FSEL R3, R2, 1.73730004474430911311e+34, !P1 ;  /* 0x7856238602037808 */ /* 0x000fe20004800000 */
[----:B------:R-:W-:-:S04]  /*2400*/  UIADD3 UR4, UPT, UPT, UR4, 0x4, URZ ;  /* 0x0000000404047890 */ /* 0x000fc8000fffe0ff */
[----:B------:R-:W-:Y:S01]  /*2410*/  FADD R0, -R3, R0 ;  /* 0x0000000003007221 */ /* 0x000fe20000000100 */
[----:B------:R-:W-:-:S03]  /*2420*/  UISETP.NE.AND UP0, UPT, UR4, UR5, UPT ;  /* 0x000000050400728c */ /* 0x000fc6000bf05270 */
[C---:B------:R-:W-:Y:S01]  /*2430*/  FADD R3, R0.reuse, R13 ;  /* 0x0000000d00037221 */ /* 0x040fe20000000000 */
[----:B------:R-:W-:-:S03]  /*2440*/  FSETP.GEU.AND P0, PT, R0, R11, PT ;  /* 0x0000000b0000720b */ /* 0x000fc60003f0e000 */
[----:B------:R-:W-:-:S10]  /*2450*/  FADD R3, R3, R12 ;  /* 0x0000000c03037221 */ /* 0x000fd40000000000 */
[----:B------:R-:W-:-:S04]  /*2460*/  @!P0 FADD R0, R10, R3 ;  /* 0x000000030a008221 */ /* 0x000fc80000000000 */
[----:B------:R-:W-:-:S04]  /*2470*/  FADD R0, R0, -R7 ;  /* 0x8000000700007221 */ /* 0x000fc80000000000 */
        /* <DEDUP_REMOVED lines=13> */
[----:B------:R-:W-:Y:S01]  /*2550*/  @!P0 FADD R0, R10, R3 ;  /* 0x000000030a008221 */ /* 0x000fe20000000000 */
[----:B------:R-:W-:Y:S06]  /*2560*/  BRA.U UP0, `(.L_x_24) ;  /* 0xfffffffd00647547 */ /* 0x000fec000b83ffff */
.L_x_21:
[----:B------:R-:W-:-:S09]  /*2570*/  UISETP.NE.AND UP0, UPT, UR6, URZ, UPT ;  /* 0x000000ff0600728c */ /* 0x000fd2000bf05270 */
[----:B------:R-:W-:Y:S05]  /*2580*/  BRA.U !UP0, `(.L_x_0) ;  /* 0x0000000108847547 */ /* 0x000fea000b800000 */
[C---:B------:R-:W-:Y:S01]  /*2590*/  FSETP.GEU.AND P0, PT, R14.reuse, RZ, PT ;  /* 0x000000ff0e00720b */ /* 0x040fe20003f0e000 */
[----:B------:R-:W-:Y:S01]  /*25a0*/  UMOV UR4, 0x78562386 ;  /* 0x7856238600047882 */ /* 0x000fe20000000000 */
[----:B------:R-:W-:Y:S02]  /*25b0*/  FSEL R16, R17, R16, P2 ;  /* 0x0000001011107208 */ /* 0x000fe40001000000 */
[----:B------:R-:W-:Y:S02]  /*25c0*/  FSEL R15, R15, R18, P0 ;  /* 0x000000120f0f7208 */ /* 0x000fe40000000000 */
[----:B------:R-:W-:Y:S02]  /*25d0*/  FSETP.NEU.AND P4, PT, |R14|, +INF , PT ;  /* 0x7f8000000e00780b */ /* 0x000fe40003f8d200 */
[----:B------:R-:W-:Y:S02]  /*25e0*/  FSEL R16, R16, 1, !P1 ;  /* 0x3f80000010107808 */ /* 0x000fe40004800000 */
[----:B------:R-:W-:-:S02]  /*25f0*/  FSEL R15, R15, 1, !P3 ;  /* 0x3f8000000f0f7808 */ /* 0x000fc40005800000 */
[----:B------:R-:W-:Y:S02]  /*2600*/  FSETP.NEU.AND P0, PT, R14, RZ, PT ;  /* 0x000000ff0e00720b */ /* 0x000fe40003f0d000 */
[C---:B------:R-:W-:Y:S02]  /*2610*/  FSEL R15, R16.reuse, R15, !P4 ;  /* 0x0000000f100f7208 */ /* 0x040fe40006000000 */
[----:B------:R-:W-:Y:S02]  /*2620*/  MOV R5, UR4 ;  /* 0x0000000400057c02 */ /* 0x000fe40008000f00 */
[----:B------:R-:W-:-:S04]  /*2630*/  FSEL R15, R16, R15, !P0 ;  /* 0x0000000f100f7208 */ /* 0x000fc80004000000 */
        /* <DEDUP_REMOVED lines=9> */
[----:B------:R-:W-:Y:S01]  /*26d0*/  MOV R4, R16 ;  /* 0x0000001000047202 */ /* 0x000fe20000000f00 */
[----:B------:R-:W-:Y:S01]  /*26e0*/  IMAD.MOV.U32 R3, RZ, RZ, 0x78562386 ;  /* 0x78562386ff037424 */ /* 0x000fe200078e00ff */
[----:B------:R-:W-:-:S07]  /*26f0*/  MOV R19, 0x2710 ;  /* 0x0000271000137802 */ /* 0x000fce0000000f00 */
[----:B------:R-:W-:Y:S05]  /*2700*/  CALL.REL.NOINC `($__internal_0_$__cuda_sm3x_div_rn_noftz_f32_slowpath) ;  /* 0x0000000000547944 */ /* 0x000fea0003c00000 */
.L_x_25:
[----:B------:R-:W-:-:S05]  /*2710*/  UMOV UR4, URZ ;  /* 0x000000ff00047c82 */ /* 0x000fca0008000000 */
.L_x_26:
[----:B------:R-:W-:Y:S01]  /*2720*/  FADD R0, -R3, R0 ;  /* 0x0000000003007221 */ /* 0x000fe20000000100 */
[----:B------:R-:W-:-:S03]  /*2730*/  UIADD3 UR4, UPT, UPT, UR4, 0x1, URZ ;  /* 0x0000000104047890 */ /* 0x000fc6000fffe0ff */
[C---:B------:R-:W-:Y:S01]  /*2740*/  FADD R5, R0.reuse, R13 ;  /* 0x0000000d00057221 */ /* 0x040fe20000000000 */
[----:B------:R-:W-:Y:S01]  /*2750*/  FSETP.GEU.AND P0, PT, R0, R11, PT ;  /* 0x0000000b0000720b */ /* 0x000fe20003f0e000 */
[----:B------:R-:W-:Y:S02]  /*2760*/  UISETP.NE.AND UP0, UPT, UR4, UR6, UPT ;  /* 0x000000060400728c */ /* 0x000fe4000bf05270 */
[----:B------:R-:W-:-:S10]  /*2770*/  FADD R5, R5, R12 ;  /* 0x0000000c05057221 */ /* 0x000fd40000000000 */
[----:B------:R-:W-:Y:S01]  /*2780*/  @!P0 FADD R0, R10, R5 ;  /* 0x000000050a008221 */ /* 0x000fe20000000000 */
[----:B------:R-:W-:Y:S06]  /*2790*/  BRA.U UP0, `(.L_x_26) ;  /* 0xfffffffd00e07547 */ /* 0x000fec000b83ffff */
.L_x_0:
[----:B------:R-:W0:Y:S01]  /*27a0*/  F2F.F64.F32 R2, R0 ;  /* 0x0000000000027310 */ /* 0x000e220000201800 */
[----:B------:R-:W-:Y:S01]  /*27b0*/  MOV R8, 0x0 ;  /* 0x0000000000087802 */ /* 0x000fe20000000f00 */
[----:B------:R-:W2:Y:S01]  /*27c0*/  LDCU.64 UR4, c[0x4][0x8] ;  /* 0x01000100ff0477ac */ /* 0x000ea20008000a00 */
[----:B------:R-:W-:-:S04]  /*27d0*/  IADD3 R6, P0, P1, R1, 0x20, R6 ;  /* 0x0000002001067810 */ /* 0x000fc8000791e006 */
[----:B------:R-:W3:Y:S01]  /*27e0*/  LDC.64 R8, c[0x4][R8] ;  /* 0x0100000008087b82 */ /* 0x000ee20000000a00 */
[----:B------:R-:W-:Y:S01]  /*27f0*/  IADD3.X R7, PT, PT, RZ, UR7, RZ, P0, P1 ;  /* 0x00000007ff077c10 */ /* 0x000fe200087e24ff */
[----:B0-----:R0:W-:Y:S01]  /*2800*/  STL.64 [R1+0x20], R2 ;  /* 0x0000200201007387 */ /* 0x0011e20000100a00 */
[----:B--2---:R-:W-:Y:S02]  /*2810*/  MOV R4, UR4 ;  /* 0x0000000400047c02 */ /* 0x004fe40008000f00 */
[----:B------:R-:W-:-:S07]  /*2820*/  MOV R5, UR5 ;  /* 0x0000000500057c02 */ /* 0x000fce0008000f00 */
[----:B------:R-:W-:-:S07]  /*2830*/  LEPC R20, `(.L_x_27) ;  /* 0x000000001014794e */ /* 0x000fce0000000000 */
[----:B01-3--:R-:W-:Y:S05]  /*2840*/  CALL.ABS.NOINC R8 ;  /* 0x0000000008007343 */ /* 0x00bfea0003c00000 */
.L_x_27:
[----:B------:R-:W-:Y:S05]  /*2850*/  EXIT ;  /* 0x000000000000794d */ /* 0x000fea0003800000 */
        .weak           $__internal_0_$__cuda_sm3x_div_rn_noftz_f32_slowpath
        .type           $__internal_0_$__cuda_sm3x_div_rn_noftz_f32_slowpath,@function
        .size           $__internal_0_$__cuda_sm3x_div_rn_noftz_f32_slowpath,(.L_x_37 - $__internal_0_$__cuda_sm3x_div_rn_noftz_f32_slowpath)
$__internal_0_$__cuda_sm3x_div_rn_noftz_f32_slowpath:
[----:B------:R-:W-:Y:S02]  /*2860*/  SHF.R.U32.HI R5, RZ, 0x17, R4 ;  /* 0x00000017ff057819 */ /* 0x000fe40000011604 */
[----:B------:R-:W-:Y:S02]  /*2870*/  SHF.R.U32.HI R22, RZ, 0x17, R3 ;  /* 0x00000017ff167819 */ /* 0x000fe40000011603 */
[----:B------:R-:W-:Y:S02]  /*2880*/  LOP3.LUT R5, R5, 0xff, RZ, 0xc0, !PT ;  /* 0x000000ff05057812 */ /* 0x000fe400078ec0ff */
[----:B------:R-:W-:-:S03]  /*2890*/  LOP3.LUT R22, R22, 0xff, RZ, 0xc0, !PT ;  /* 0x000000ff16167812 */ /* 0x000fc600078ec0ff */
[----:B------:R-:W-:Y:S01]  /*28a0*/  VIADD R21, R5, 0xffffffff ;  /* 0xffffffff05157836 */ /* 0x000fe20000000000 */
[----:B------:R-:W-:-:S04]  /*28b0*/  IADD3 R20, PT, PT, R22, -0x1, RZ ;  /* 0xffffffff16147810 */ /* 0x000fc80007ffe0ff */
[----:B------:R-:W-:-:S04]  /*28c0*/  ISETP.GT.U32.AND P0, PT, R21, 0xfd, PT ;  /* 0x000000fd1500780c */ /* 0x000fc80003f04070 */
[----:B------:R-:W-:-:S13]  /*28d0*/  ISETP.GT.U32.OR P0, PT, R20, 0xfd, P0 ;  /* 0x000000fd1400780c */ /* 0x000fda0000704470 */
[----:B------:R-:W-:Y:S01]  /*28e0*/  @!P0 MOV R20, RZ ;  /* 0x000000ff00148202 */ /* 0x000fe20000000f00 */
[----:B------:R-:W-:Y:S06]  /*28f0*/  @!P0 BRA `(.L_x_28) ;  /* 0x0000000000648947 */ /* 0x000fec0003800000 */
[----:B------:R-:W-:Y:S02]  /*2900*/  FSETP.GTU.FTZ.AND P0, PT, |R3|, +INF , PT ;  /* 0x7f8000000300780b */ /* 0x000fe40003f1c200 */
[----:B------:R-:W-:-:S04]  /*2910*/  FSETP.GTU.FTZ.AND P4, PT, |R4|, +INF , PT ;  /* 0x7f8000000400780b */ /* 0x000fc80003f9c200 */
[----:B------:R-:W-:-:S13]  /*2920*/  PLOP3.LUT P0, PT, P0, P4, PT, 0xf8, 0x8f ;  /* 0x00000000008f781c */ /* 0x000fda0000709f70 */
[----:B------:R-:W-:Y:S05]  /*2930*/  @P0 BRA `(.L_x_29) ;  /* 0x00000004004c0947 */ /* 0x000fea0003800000 */
[----:B------:R-:W-:-:S13]  /*2940*/  LOP3.LUT P0, RZ, R4, 0x7fffffff, R3, 0xc8, !PT ;  /* 0x7fffffff04ff7812 */ /* 0x000fda000780c803 */
[----:B------:R-:W-:Y:S05]  /*2950*/  @!P0 BRA `(.L_x_30) ;  /* 0x00000004003c8947 */ /* 0x000fea0003800000 */
[C---:B------:R-:W-:Y:S02]  /*2960*/  FSETP.NEU.FTZ.AND P0, PT, |R3|.reuse, +INF , PT ;  /* 0x7f8000000300780b */ /* 0x040fe40003f1d200 */
[----:B------:R-:W-:Y:S02]  /*2970*/  FSETP.NEU.FTZ.AND P5, PT, |R4|, +INF , PT ;  /* 0x7f8000000400780b */ /* 0x000fe40003fbd200 */
[----:B------:R-:W-:-:S11]  /*2980*/  FSETP.NEU.FTZ.AND P4, PT, |R3|, +INF , PT ;  /* 0x7f8000000300780b */ /* 0x000fd60003f9d200 */
[----:B------:R-:W-:Y:S05]  /*2990*/  @!P5 BRA !P0, `(.L_x_30) ;  /* 0x00000004002cd947 */ /* 0x000fea0004000000 */
[----:B------:R-:W-:-:S04]  /*29a0*/  LOP3.LUT P0, RZ, R3, 0x7fffffff, RZ, 0xc0, !PT ;  /* 0x7fffffff03ff7812 */ /* 0x000fc8000780c0ff */
[----:B------:R-:W-:-:S13]  /*29b0*/  PLOP3.LUT P0, PT, P5, P0, PT, 0x2f, 0xf2 ;  /* 0x0000000000f2781c */ /* 0x000fda0002f00577 */
[----:B------:R-:W-:Y:S05]  /*29c0*/  @P0 BRA `(.L_x_31) ;  /* 0x0000000400180947 */ /* 0x000fea0003800000 */
[----:B------:R-:W-:-:S04]  /*29d0*/  LOP3.LUT P0, RZ, R4, 0x7fffffff, RZ, 0xc0, !PT ;  /* 0x7fffffff04ff7812 */ /* 0x000fc8000780c0ff */
[----:B------:R-:W-:-:S13]  /*29e0*/  PLOP3.LUT P4, PT, P4, P0, PT, 0x2f, 0xf2 ;  /* 0x0000000000f2781c */ /* 0x000fda0002780577 */
[----:B------:R-:W-:Y:S05]  /*29f0*/  @P4 BRA `(.L_x_32) ;  /* 0x0000000400004947 */ /* 0x000fea0003800000 */
[----:B------:R-:W-:-:S05]  /*2a00*/  VIADD R20, R22, 0xffffffff ;  /* 0xffffffff16147836 */ /* 0x000fca0000000000 */
[----:B------:R-:W-:Y:S02]  /*2a10*/  ISETP.GE.AND P0, PT, R20, RZ, PT ;  /* 0x000000ff1400720c */ /* 0x000fe40003f06270 */
[----:B------:R-:W-:-:S04]  /*2a20*/  IADD3 R20, PT, PT, R5, -0x1, RZ ;  /* 0xffffffff05147810 */ /* 0x000fc80007ffe0ff */
[----:B------:R-:W-:-:S07]  /*2a30*/  ISETP.GE.AND P4, PT, R20, RZ, PT ;  /* 0x000000ff1400720c */ /* 0x000fce0003f86270 */
[----:B------:R-:W-:Y:S01]  /*2a40*/  @P0 MOV R20, RZ ;  /* 0x000000ff00140202 */ /* 0x000fe20000000f00 */
[----:B------:R-:W-:Y:S02]  /*2a50*/  @!P0 IMAD.MOV.U32 R20, RZ, RZ, -0x40 ;  /* 0xffffffc0ff148424 */ /* 0x000fe400078e00ff */
[----:B------:R-:W-:-:S03]  /*2a60*/  @!P0 FFMA R3, R3, 1.84467440737095516160e+19, RZ ;  /* 0x5f80000003038823 */ /* 0x000fc600000000ff */
[----:B------:R-:W-:Y:S01]  /*2a70*/  @!P4 FFMA R4, R4, 1.84467440737095516160e+19, RZ ;  /* 0x5f8000000404c823 */ /* 0x000fe200000000ff */
[----:B------:R-:W-:-:S07]  /*2a80*/  @!P4 IADD3 R20, PT, PT, R20, 0x40, RZ ;  /* 0x000000401414c810 */ /* 0x000fce0007ffe0ff */
.L_x_28:
[----:B------:R-:W-:Y:S01]  /*2a90*/  LEA R21, R5, 0xc0800000, 0x17 ;  /* 0xc080000005157811 */ /* 0x000fe200078eb8ff */
[----:B------:R-:W-:-:S03]  /*2aa0*/  VIADD R22, R22, 0xffffff81 ;  /* 0xffffff8116167836 */ /* 0x000fc60000000000 */
[----:B------:R-:W-:Y:S01]  /*2ab0*/  IADD3 R25, PT, PT, -R21, R4, RZ ;  /* 0x0000000415197210 */ /* 0x000fe20007ffe1ff */
[----:B------:R-:W-:-:S03]  /*2ac0*/  IMAD R3, R22, -0x800000, R3 ;  /* 0xff80000016037824 */ /* 0x000fc600078e0203 */
[----:B------:R0:W1:Y:S01]  /*2ad0*/  MUFU.RCP R21, R25 ;  /* 0x0000001900157308 */ /* 0x0000620000001000 */
[----:B------:R-:W-:Y:S01]  /*2ae0*/  FADD.FTZ R4, -R25, -RZ ;  /* 0x800000ff19047221 */ /* 0x000fe20000010100 */
[----:B0-----:R-:W-:-:S04]  /*2af0*/  IADD3 R25, PT, PT, R22, 0x7f, -R5 ;  /* 0x0000007f16197810 */ /* 0x001fc80007ffe805 */
[----:B------:R-:W-:Y:S01]  /*2b00*/  IADD3 R25, PT, PT, R25, R20, RZ ;  /* 0x0000001419197210 */ /* 0x000fe20007ffe0ff */
[----:B-1----:R-:W-:-:S04]  /*2b10*/  FFMA R24, R21, R4, 1 ;  /* 0x3f80000015187423 */ /* 0x002fc80000000004 */
[----:B------:R-:W-:-:S04]  /*2b20*/  FFMA R21, R21, R24, R21 ;  /* 0x0000001815157223 */ /* 0x000fc80000000015 */
[----:B------:R-:W-:-:S04]  /*2b30*/  FFMA R24, R3, R21, RZ ;  /* 0x0000001503187223 */ /* 0x000fc800000000ff */
[----:B------:R-:W-:-:S04]  /*2b40*/  FFMA R26, R4, R24, R3 ;  /* 0x00000018041a7223 */ /* 0x000fc80000000003 */
[----:B------:R-:W-:-:S04]  /*2b50*/  FFMA R24, R21, R26, R24 ;  /* 0x0000001a15187223 */ /* 0x000fc80000000018 */
[----:B------:R-:W-:-:S04]  /*2b60*/  FFMA R3, R4, R24, R3 ;  /* 0x0000001804037223 */ /* 0x000fc80000000003 */
[----:B------:R-:W-:-:S05]  /*2b70*/  FFMA R4, R21, R3, R24 ;  /* 0x0000000315047223 */ /* 0x000fca0000000018 */
[----:B------:R-:W-:-:S04]  /*2b80*/  SHF.R.U32.HI R5, RZ, 0x17, R4 ;  /* 0x00000017ff057819 */ /* 0x000fc80000011604 */
[----:B------:R-:W-:-:S04]  /*2b90*/  LOP3.LUT R5, R5, 0xff, RZ, 0xc0, !PT ;  /* 0x000000ff05057812 */ /* 0x000fc800078ec0ff */
[----:B------:R-:W-:-:S05]  /*2ba0*/  IADD3 R5, PT, PT, R5, R25, RZ ;  /* 0x0000001905057210 */ /* 0x000fca0007ffe0ff */
[----:B------:R-:W-:-:S05]  /*2bb0*/  VIADD R20, R5, 0xffffffff ;  /* 0xffffffff05147836 */ /* 0x000fca0000000000 */
[----:B------:R-:W-:-:S13]  /*2bc0*/  ISETP.GE.U32.AND P0, PT, R20, 0xfe, PT ;  /* 0x000000fe1400780c */ /* 0x000fda0003f06070 */
[----:B------:R-:W-:Y:S05]  /*2bd0*/  @!P0 BRA `(.L_x_33) ;  /* 0x0000000000808947 */ /* 0x000fea0003800000 */
[----:B------:R-:W-:-:S13]  /*2be0*/  ISETP.GT.AND P0, PT, R5, 0xfe, PT ;  /* 0x000000fe0500780c */ /* 0x000fda0003f04270 */
[----:B------:R-:W-:Y:S05]  /*2bf0*/  @P0 BRA `(.L_x_34) ;  /* 0x00000000006c0947 */ /* 0x000fea0003800000 */
[----:B------:R-:W-:-:S13]  /*2c00*/  ISETP.GE.AND P0, PT, R5, 0x1, PT ;  /* 0x000000010500780c */ /* 0x000fda0003f06270 */
[----:B------:R-:W-:Y:S05]  /*2c10*/  @P0 BRA `(.L_x_35) ;  /* 0x0000000000980947 */ /* 0x000fea0003800000 */
[----:B------:R-:W-:Y:S02]  /*2c20*/  ISETP.GE.AND P0, PT, R5, -0x18, PT ;  /* 0xffffffe80500780c */ /* 0x000fe40003f06270 */
[----:B------:R-:W-:-:S11]  /*2c30*/  LOP3.LUT R4, R4, 0x80000000, RZ, 0xc0, !PT ;  /* 0x8000000004047812 */ /* 0x000fd600078ec0ff */
[----:B------:R-:W-:Y:S05]  /*2c40*/  @!P0 BRA `(.L_x_35) ;  /* 0x00000000008c8947 */ /* 0x000fea0003800000 */
[-CC-:B------:R-:W-:Y:S01]  /*2c50*/  FFMA.RZ R20, R21, R3.reuse, R24.reuse ;  /* 0x0000000315147223 */ /* 0x180fe2000000c018 */
[C---:B------:R-:W-:Y:S02]  /*2c60*/  ISETP.NE.AND P5, PT, R5.reuse, RZ, PT ;  /* 0x000000ff0500720c */ /* 0x040fe40003fa5270 */
[----:B------:R-:W-:Y:S02]  /*2c70*/  ISETP.NE.AND P0, PT, R5, RZ, PT ;  /* 0x000000ff0500720c */ /* 0x000fe40003f05270 */
[----:B------:R-:W-:Y:S01]  /*2c80*/  LOP3.LUT R22, R20, 0x7fffff, RZ, 0xc0, !PT ;  /* 0x007fffff14167812 */ /* 0x000fe200078ec0ff */
[CCC-:B------:R-:W-:Y:S01]  /*2c90*/  FFMA.RP R20, R21.reuse, R3.reuse, R24.reuse ;  /* 0x0000000315147223 */ /* 0x1c0fe20000008018 */
[----:B------:R-:W-:Y:S01]  /*2ca0*/  FFMA.RM R3, R21, R3, R24 ;  /* 0x0000000315037223 */ /* 0x000fe20000004018 */
[----:B------:R-:W-:Y:S02]  /*2cb0*/  IADD3 R21, PT, PT, R5, 0x20, RZ ;  /* 0x0000002005157810 */ /* 0x000fe40007ffe0ff */
[----:B------:R-:W-:-:S02]  /*2cc0*/  LOP3.LUT R22, R22, 0x800000, RZ, 0xfc, !PT ;  /* 0x0080000016167812 */ /* 0x000fc400078efcff */
[----:B------:R-:W-:Y:S02]  /*2cd0*/  IADD3 R5, PT, PT, -R5, RZ, RZ ;  /* 0x000000ff05057210 */ /* 0x000fe40007ffe1ff */
[----:B------:R-:W-:Y:S02]  /*2ce0*/  SHF.L.U32 R21, R22, R21, RZ ;  /* 0x0000001516157219 */ /* 0x000fe400000006ff */
[----:B------:R-:W-:Y:S02]  /*2cf0*/  FSETP.NEU.FTZ.AND P4, PT, R20, R3, PT ;  /* 0x000000031400720b */ /* 0x000fe40003f9d000 */
[----:B------:R-:W-:Y:S02]  /*2d00*/  SEL R3, R5, RZ, P5 ;  /* 0x000000ff05037207 */ /* 0x000fe40002800000 */
[----:B------:R-:W-:Y:S02]  /*2d10*/  ISETP.NE.AND P0, PT, R21, RZ, P0 ;  /* 0x000000ff1500720c */ /* 0x000fe40000705270 */
[----:B------:R-:W-:-:S02]  /*2d20*/  SHF.R.U32.HI R3, RZ, R3, R22 ;  /* 0x00000003ff037219 */ /* 0x000fc40000011616 */
[----:B------:R-:W-:Y:S02]  /*2d30*/  PLOP3.LUT P0, PT, P4, P0, PT, 0xf8, 0x8f ;  /* 0x00000000008f781c */ /* 0x000fe40002701f70 */
[----:B------:R-:W-:Y:S02]  /*2d40*/  SHF.R.U32.HI R20, RZ, 0x1, R3 ;  /* 0x00000001ff147819 */ /* 0x000fe40000011603 */
[----:B------:R-:W-:-:S04]  /*2d50*/  SEL R5, RZ, 0x1, !P0 ;  /* 0x00000001ff057807 */ /* 0x000fc80004000000 */
[----:B------:R-:W-:-:S04]  /*2d60*/  LOP3.LUT R22, R5, 0x1, R20, 0xf8, !PT ;  /* 0x0000000105167812 */ /* 0x000fc800078ef814 */
[----:B------:R-:W-:-:S04]  /*2d70*/  LOP3.LUT R3, R22, R3, RZ, 0xc0, !PT ;  /* 0x0000000316037212 */ /* 0x000fc800078ec0ff */
[----:B------:R-:W-:-:S04]  /*2d80*/  IADD3 R3, PT, PT, R20, R3, RZ ;  /* 0x0000000314037210 */ /* 0x000fc80007ffe0ff */
[----:B------:R-:W-:Y:S01]  /*2d90*/  LOP3.LUT R4, R3, R4, RZ, 0xfc, !PT ;  /* 0x0000000403047212 */ /* 0x000fe200078efcff */
[----:B------:R-:W-:Y:S06]  /*2da0*/  BRA `(.L_x_35) ;  /* 0x0000000000347947 */ /* 0x000fec0003800000 */
.L_x_34:
[----:B------:R-:W-:-:S04]  /*2db0*/  LOP3.LUT R4, R4, 0x80000000, RZ, 0xc0, !PT ;  /* 0x8000000004047812 */ /* 0x000fc800078ec0ff */
[----:B------:R-:W-:Y:S01]  /*2dc0*/  LOP3.LUT R4, R4, 0x7f800000, RZ, 0xfc, !PT ;  /* 0x7f80000004047812 */ /* 0x000fe200078efcff */
[----:B------:R-:W-:Y:S06]  /*2dd0*/  BRA `(.L_x_35) ;  /* 0x0000000000287947 */ /* 0x000fec0003800000 */
.L_x_33:
[----:B------:R-:W-:Y:S01]  /*2de0*/  IMAD R4, R25, 0x800000, R4 ;  /* 0x0080000019047824 */ /* 0x000fe200078e0204 */
[----:B------:R-:W-:Y:S06]  /*2df0*/  BRA `(.L_x_35) ;  /* 0x0000000000207947 */ /* 0x000fec0003800000 */
.L_x_32:
[----:B------:R-:W-:-:S04]  /*2e00*/  LOP3.LUT R4, R4, 0x80000000, R3, 0x48, !PT ;  /* 0x8000000004047812 */ /* 0x000fc800078e4803 */
[----:B------:R-:W-:Y:S01]  /*2e10*/  LOP3.LUT R4, R4, 0x7f800000, RZ, 0xfc, !PT ;  /* 0x7f80000004047812 */ /* 0x000fe200078efcff */
[----:B------:R-:W-:Y:S06]  /*2e20*/  BRA `(.L_x_35) ;  /* 0x0000000000147947 */ /* 0x000fec0003800000 */
.L_x_31:
[----:B------:R-:W-:Y:S01]  /*2e30*/  LOP3.LUT R4, R4, 0x80000000, R3, 0x48, !PT ;  /* 0x8000000004047812 */ /* 0x000fe200078e4803 */
[----:B------:R-:W-:Y:S06]  /*2e40*/  BRA `(.L_x_35) ;  /* 0x00000000000c7947 */ /* 0x000fec0003800000 */
.L_x_30:
[----:B------:R-:W0:Y:S01]  /*2e50*/  MUFU.RSQ R4, -QNAN ;  /* 0xffc0000000047908 */ /* 0x000e220000001400 */
[----:B------:R-:W-:Y:S05]  /*2e60*/  BRA `(.L_x_35) ;  /* 0x0000000000047947 */ /* 0x000fea0003800000 */
.L_x_29:
[----:B------:R-:W-:-:S07]  /*2e70*/  FADD.FTZ R4, R3, R4 ;  /* 0x0000000403047221 */ /* 0x000fce0000010000 */
.L_x_35:
[----:B------:R-:W-:Y:S01]  /*2e80*/  HFMA2 R5, -RZ, RZ, 0, 0 ;  /* 0x00000000ff057431 */ /* 0x000fe200000001ff */
[----:B0-----:R-:W-:Y:S02]  /*2e90*/  MOV R3, R4 ;  /* 0x0000000400037202 */ /* 0x001fe40000000f00 */
[----:B------:R-:W-:-:S04]  /*2ea0*/  MOV R4, R19 ;  /* 0x0000001300047202 */ /* 0x000fc80000000f00 */
[----:B------:R-:W-:Y:S05]  /*2eb0*/  RET.REL.NODEC R4 `(_Z7computefiifffPfffffffffffffffffffff) ;  /* 0xffffffd004507950 */ /* 0x000fea0003c3ffff */
.L_x_36:
[----:B------:R-:W-:-:S00]  /*2ec0*/  BRA `(.L_x_36) ;  /* 0xfffffffc00fc7947 */ /* 0x000fc0000383ffff */
[----:B------:R-:W-:-:S00]  /*2ed0*/  NOP ;  /* 0x0000000000007918 */ /* 0x000fc00000000000 */
        /* <DEDUP_REMOVED lines=10> */
.L_x_37:


//--------------------- .nv.global.init           --------------------------
	.section	.nv.global.init,"aw",@progbits
	.align	4
.nv.global.init:
	.type		__cudart_i2opi_f,@object
	.size		__cudart_i2opi_f,($str - __cudart_i2opi_f)
__cudart_i2opi_f:
        /*0000*/ 	.byte	0x41, 0x90, 0x43, 0x3c, 0x99, 0x95, 0x62, 0xdb, 0xc0, 0xdd, 0x34, 0xf5, 0xd1, 0x57, 0x27, 0xfc
        /*0010*/ 	.byte	0x29, 0x15, 0x44, 0x4e, 0x6e, 0x83, 0xf9, 0xa2
	.type		$str,@object
	.size		$str,(.L_0 - $str)
$str:
        /*0018*/ 	.byte	0x25, 0x2e, 0x31, 0x37, 0x67, 0x0a, 0x00
.L_0:


//--------------------- .nv.shared.reserved.0     --------------------------
	.section	.nv.shared.reserved.0,"aw",@nobits
	.weak		__nv_reservedSMEM_offset_0_alias
	.size		__nv_reservedSMEM_offset_0_alias, 0, 64
	.other		__nv_reservedSMEM_offset_0_alias,@"STO_CUDA_RESERVED_SHARED STV_DEFAULT"
__nv_reservedSMEM_offset_0_alias:
	.zero		0
	.zero		64


//--------------------- .nv.constant0._Z7computefiifffPfffffffffffffffffffff --------------------------
	.section	.nv.constant0._Z7computefiifffPfffffffffffffffffffff,"a",@progbits
	.sectionflags	@""
	.align	4
.nv.constant0._Z7computefiifffPfffffffffffffffffffff:
	.zero		1008


//--------------------- SYMBOLS --------------------------

	.type		.nv.reservedSmem.offset0,@object
	.size		.nv.reservedSmem.offset0,0x4
	.type		vprintf,@function
